//
// Generated by NVIDIA NVVM Compiler
//
// Compiler Build ID: CL-36424714
// Cuda compilation tools, release 13.0, V13.0.88
// Based on NVVM 20.0.0
//

.version 9.0
.target sm_100
.address_size 64

	// .globl	_Z8WaoCycle10boundariesi
.global .align 4 .b8 precalc_xorwow_matrix[102400];
.global .align 4 .b8 precalc_xorwow_offset_matrix[102400];
.global .align 4 .b8 mrg32k3aM1[2304];
.global .align 4 .b8 mrg32k3aM2[2304];
.global .align 4 .b8 mrg32k3aM1SubSeq[2016];
.global .align 4 .b8 mrg32k3aM2SubSeq[2016];
.global .align 4 .b8 mrg32k3aM1Seq[2304];
.global .align 4 .b8 mrg32k3aM2Seq[2304];
.const .align 8 .b8 __cr_lgamma_table[72];
.global .align 1 .b8 _ZN34_INTERNAL_bda0967d_4_k_cu_0fce2d584cuda3std3__45__cpo5beginE[1];
.global .align 1 .b8 _ZN34_INTERNAL_bda0967d_4_k_cu_0fce2d584cuda3std3__45__cpo3endE[1];
.global .align 1 .b8 _ZN34_INTERNAL_bda0967d_4_k_cu_0fce2d584cuda3std3__45__cpo6cbeginE[1];
.global .align 1 .b8 _ZN34_INTERNAL_bda0967d_4_k_cu_0fce2d584cuda3std3__45__cpo4cendE[1];
.global .align 1 .b8 _ZN34_INTERNAL_bda0967d_4_k_cu_0fce2d584cuda3std3__45__cpo6rbeginE[1];
.global .align 1 .b8 _ZN34_INTERNAL_bda0967d_4_k_cu_0fce2d584cuda3std3__45__cpo4rendE[1];
.global .align 1 .b8 _ZN34_INTERNAL_bda0967d_4_k_cu_0fce2d584cuda3std3__45__cpo7crbeginE[1];
.global .align 1 .b8 _ZN34_INTERNAL_bda0967d_4_k_cu_0fce2d584cuda3std3__45__cpo5crendE[1];
.global .align 1 .b8 _ZN34_INTERNAL_bda0967d_4_k_cu_0fce2d584cuda3std3__436_GLOBAL__N__bda0967d_4_k_cu_0fce2d586ignoreE[1];
.global .align 1 .b8 _ZN34_INTERNAL_bda0967d_4_k_cu_0fce2d584cuda3std3__419piecewise_constructE[1];
.global .align 1 .b8 _ZN34_INTERNAL_bda0967d_4_k_cu_0fce2d584cuda3std3__48in_placeE[1];
.global .align 1 .b8 _ZN34_INTERNAL_bda0967d_4_k_cu_0fce2d584cuda3std3__420unreachable_sentinelE[1];
.global .align 1 .b8 _ZN34_INTERNAL_bda0967d_4_k_cu_0fce2d584cuda3std3__47nulloptE[1];
.global .align 1 .b8 _ZN34_INTERNAL_bda0967d_4_k_cu_0fce2d584cuda3std3__48unexpectE[1];
.global .align 1 .b8 _ZN34_INTERNAL_bda0967d_4_k_cu_0fce2d584cuda3std6ranges3__45__cpo4swapE[1];
.global .align 1 .b8 _ZN34_INTERNAL_bda0967d_4_k_cu_0fce2d584cuda3std6ranges3__45__cpo9iter_moveE[1];
.global .align 1 .b8 _ZN34_INTERNAL_bda0967d_4_k_cu_0fce2d584cuda3std6ranges3__45__cpo5beginE[1];
.global .align 1 .b8 _ZN34_INTERNAL_bda0967d_4_k_cu_0fce2d584cuda3std6ranges3__45__cpo3endE[1];
.global .align 1 .b8 _ZN34_INTERNAL_bda0967d_4_k_cu_0fce2d584cuda3std6ranges3__45__cpo6cbeginE[1];
.global .align 1 .b8 _ZN34_INTERNAL_bda0967d_4_k_cu_0fce2d584cuda3std6ranges3__45__cpo4cendE[1];
.global .align 1 .b8 _ZN34_INTERNAL_bda0967d_4_k_cu_0fce2d584cuda3std6ranges3__45__cpo7advanceE[1];
.global .align 1 .b8 _ZN34_INTERNAL_bda0967d_4_k_cu_0fce2d584cuda3std6ranges3__45__cpo9iter_swapE[1];
.global .align 1 .b8 _ZN34_INTERNAL_bda0967d_4_k_cu_0fce2d584cuda3std6ranges3__45__cpo4nextE[1];
.global .align 1 .b8 _ZN34_INTERNAL_bda0967d_4_k_cu_0fce2d584cuda3std6ranges3__45__cpo4prevE[1];
.global .align 1 .b8 _ZN34_INTERNAL_bda0967d_4_k_cu_0fce2d584cuda3std6ranges3__45__cpo4dataE[1];
.global .align 1 .b8 _ZN34_INTERNAL_bda0967d_4_k_cu_0fce2d584cuda3std6ranges3__45__cpo5cdataE[1];
.global .align 1 .b8 _ZN34_INTERNAL_bda0967d_4_k_cu_0fce2d584cuda3std6ranges3__45__cpo4sizeE[1];
.global .align 1 .b8 _ZN34_INTERNAL_bda0967d_4_k_cu_0fce2d584cuda3std6ranges3__45__cpo5ssizeE[1];
.global .align 1 .b8 _ZN34_INTERNAL_bda0967d_4_k_cu_0fce2d584cuda3std6ranges3__45__cpo8distanceE[1];
.global .align 1 .b8 _ZN34_INTERNAL_bda0967d_4_k_cu_0fce2d586thrust24THRUST_300001_SM_1000_NS8cuda_cub3parE[1];
.global .align 1 .b8 _ZN34_INTERNAL_bda0967d_4_k_cu_0fce2d586thrust24THRUST_300001_SM_1000_NS8cuda_cub10par_nosyncE[1];
.global .align 1 .b8 _ZN34_INTERNAL_bda0967d_4_k_cu_0fce2d586thrust24THRUST_300001_SM_1000_NS6system6detail10sequential3seqE[1];
.global .align 1 .b8 _ZN34_INTERNAL_bda0967d_4_k_cu_0fce2d586thrust24THRUST_300001_SM_1000_NS12placeholders2_1E[1];
.global .align 1 .b8 _ZN34_INTERNAL_bda0967d_4_k_cu_0fce2d586thrust24THRUST_300001_SM_1000_NS12placeholders2_2E[1];
.global .align 1 .b8 _ZN34_INTERNAL_bda0967d_4_k_cu_0fce2d586thrust24THRUST_300001_SM_1000_NS12placeholders2_3E[1];
.global .align 1 .b8 _ZN34_INTERNAL_bda0967d_4_k_cu_0fce2d586thrust24THRUST_300001_SM_1000_NS12placeholders2_4E[1];
.global .align 1 .b8 _ZN34_INTERNAL_bda0967d_4_k_cu_0fce2d586thrust24THRUST_300001_SM_1000_NS12placeholders2_5E[1];
.global .align 1 .b8 _ZN34_INTERNAL_bda0967d_4_k_cu_0fce2d586thrust24THRUST_300001_SM_1000_NS12placeholders2_6E[1];
.global .align 1 .b8 _ZN34_INTERNAL_bda0967d_4_k_cu_0fce2d586thrust24THRUST_300001_SM_1000_NS12placeholders2_7E[1];
.global .align 1 .b8 _ZN34_INTERNAL_bda0967d_4_k_cu_0fce2d586thrust24THRUST_300001_SM_1000_NS12placeholders2_8E[1];
.global .align 1 .b8 _ZN34_INTERNAL_bda0967d_4_k_cu_0fce2d586thrust24THRUST_300001_SM_1000_NS12placeholders2_9E[1];
.global .align 1 .b8 _ZN34_INTERNAL_bda0967d_4_k_cu_0fce2d586thrust24THRUST_300001_SM_1000_NS12placeholders3_10E[1];
.global .align 1 .b8 _ZN34_INTERNAL_bda0967d_4_k_cu_0fce2d586thrust24THRUST_300001_SM_1000_NS3seqE[1];

.visible .entry _Z8WaoCycle10boundariesi(
	.param .align 4 .b8 _Z8WaoCycle10boundariesi_param_0[48],
	.param .u32 _Z8WaoCycle10boundariesi_param_1
)
{
	.local .align 8 .b8 	__local_depot0[48];
	.reg .b64 	%SP;
	.reg .b64 	%SPL;
	.reg .pred 	%p<63>;
	.reg .b32 	%r<1174>;
	.reg .b64 	%rd<24>;

	mov.u64 	%SPL, __local_depot0;
	add.u64 	%rd1, %SPL, 0;
	// begin inline asm
	mov.u64 	%rd10, %clock64;
	// end inline asm
	mov.u32 	%r1, %tid.x;
	cvt.u32.u64 	%r532, %rd10;
	xor.b32  	%r533, %r532, -1429050551;
	mul.lo.s32 	%r534, %r533, 1099087573;
	{ .reg .b32 tmp; mov.b64 {tmp, %r535}, %rd10; }
	xor.b32  	%r536, %r535, -136515619;
	mul.lo.s32 	%r537, %r536, -1703105765;
	add.s32 	%r538, %r534, %r537;
	add.s32 	%r539, %r538, 6615241;
	add.s32 	%r540, %r534, 123456789;
	st.local.v2.u32 	[%rd1], {%r539, %r540};
	xor.b32  	%r541, %r534, 362436069;
	add.s32 	%r542, %r537, 521288629;
	st.local.v2.u32 	[%rd1+8], {%r541, %r542};
	xor.b32  	%r543, %r537, 88675123;
	add.s32 	%r544, %r534, 5783321;
	st.local.v2.u32 	[%rd1+16], {%r543, %r544};
	setp.eq.s32 	%p1, %r1, 0;
	@%p1 bra 	$L__BB0_115;
	cvt.u64.u32 	%rd23, %r1;
	mov.b32 	%r897, 0;
$L__BB0_2:
	mov.u64 	%rd3, %rd23;
	and.b64  	%rd4, %rd3, 3;
	setp.eq.s64 	%p2, %rd4, 0;
	@%p2 bra 	$L__BB0_114;
	mul.wide.u32 	%rd12, %r897, 3200;
	mov.u64 	%rd13, precalc_xorwow_matrix;
	add.s64 	%rd5, %rd13, %rd12;
	mov.b32 	%r910, 0;
	mov.u32 	%r911, %r910;
	mov.u32 	%r912, %r910;
	mov.u32 	%r913, %r910;
	mov.u32 	%r914, %r910;
	mov.u32 	%r903, %r910;
$L__BB0_4:
	mul.wide.u32 	%rd14, %r903, 4;
	add.s64 	%rd15, %rd1, %rd14;
	ld.local.u32 	%r9, [%rd15+4];
	shl.b32 	%r10, %r903, 5;
	mov.b32 	%r909, 0;
$L__BB0_5:
	.pragma "nounroll";
	shr.u32 	%r548, %r9, %r909;
	and.b32  	%r549, %r548, 1;
	setp.eq.b32 	%p3, %r549, 1;
	not.pred 	%p4, %p3;
	add.s32 	%r550, %r10, %r909;
	mul.lo.s32 	%r551, %r550, 5;
	mul.wide.u32 	%rd16, %r551, 4;
	add.s64 	%rd6, %rd5, %rd16;
	@%p4 bra 	$L__BB0_7;
	ld.global.u32 	%r552, [%rd6];
	xor.b32  	%r914, %r914, %r552;
	ld.global.u32 	%r553, [%rd6+4];
	xor.b32  	%r913, %r913, %r553;
	ld.global.u32 	%r554, [%rd6+8];
	xor.b32  	%r912, %r912, %r554;
	ld.global.u32 	%r555, [%rd6+12];
	xor.b32  	%r911, %r911, %r555;
	ld.global.u32 	%r556, [%rd6+16];
	xor.b32  	%r910, %r910, %r556;
$L__BB0_7:
	and.b32  	%r558, %r548, 2;
	setp.eq.s32 	%p5, %r558, 0;
	@%p5 bra 	$L__BB0_9;
	ld.global.u32 	%r559, [%rd6+20];
	xor.b32  	%r914, %r914, %r559;
	ld.global.u32 	%r560, [%rd6+24];
	xor.b32  	%r913, %r913, %r560;
	ld.global.u32 	%r561, [%rd6+28];
	xor.b32  	%r912, %r912, %r561;
	ld.global.u32 	%r562, [%rd6+32];
	xor.b32  	%r911, %r911, %r562;
	ld.global.u32 	%r563, [%rd6+36];
	xor.b32  	%r910, %r910, %r563;
$L__BB0_9:
	and.b32  	%r565, %r548, 4;
	setp.eq.s32 	%p6, %r565, 0;
	@%p6 bra 	$L__BB0_11;
	ld.global.u32 	%r566, [%rd6+40];
	xor.b32  	%r914, %r914, %r566;
	ld.global.u32 	%r567, [%rd6+44];
	xor.b32  	%r913, %r913, %r567;
	ld.global.u32 	%r568, [%rd6+48];
	xor.b32  	%r912, %r912, %r568;
	ld.global.u32 	%r569, [%rd6+52];
	xor.b32  	%r911, %r911, %r569;
	ld.global.u32 	%r570, [%rd6+56];
	xor.b32  	%r910, %r910, %r570;
$L__BB0_11:
	and.b32  	%r572, %r548, 8;
	setp.eq.s32 	%p7, %r572, 0;
	@%p7 bra 	$L__BB0_13;
	ld.global.u32 	%r573, [%rd6+60];
	xor.b32  	%r914, %r914, %r573;
	ld.global.u32 	%r574, [%rd6+64];
	xor.b32  	%r913, %r913, %r574;
	ld.global.u32 	%r575, [%rd6+68];
	xor.b32  	%r912, %r912, %r575;
	ld.global.u32 	%r576, [%rd6+72];
	xor.b32  	%r911, %r911, %r576;
	ld.global.u32 	%r577, [%rd6+76];
	xor.b32  	%r910, %r910, %r577;
$L__BB0_13:
	and.b32  	%r579, %r548, 16;
	setp.eq.s32 	%p8, %r579, 0;
	@%p8 bra 	$L__BB0_15;
	ld.global.u32 	%r580, [%rd6+80];
	xor.b32  	%r914, %r914, %r580;
	ld.global.u32 	%r581, [%rd6+84];
	xor.b32  	%r913, %r913, %r581;
	ld.global.u32 	%r582, [%rd6+88];
	xor.b32  	%r912, %r912, %r582;
	ld.global.u32 	%r583, [%rd6+92];
	xor.b32  	%r911, %r911, %r583;
	ld.global.u32 	%r584, [%rd6+96];
	xor.b32  	%r910, %r910, %r584;
$L__BB0_15:
	and.b32  	%r586, %r548, 32;
	setp.eq.s32 	%p9, %r586, 0;
	@%p9 bra 	$L__BB0_17;
	ld.global.u32 	%r587, [%rd6+100];
	xor.b32  	%r914, %r914, %r587;
	ld.global.u32 	%r588, [%rd6+104];
	xor.b32  	%r913, %r913, %r588;
	ld.global.u32 	%r589, [%rd6+108];
	xor.b32  	%r912, %r912, %r589;
	ld.global.u32 	%r590, [%rd6+112];
	xor.b32  	%r911, %r911, %r590;
	ld.global.u32 	%r591, [%rd6+116];
	xor.b32  	%r910, %r910, %r591;
$L__BB0_17:
	and.b32  	%r593, %r548, 64;
	setp.eq.s32 	%p10, %r593, 0;
	@%p10 bra 	$L__BB0_19;
	ld.global.u32 	%r594, [%rd6+120];
	xor.b32  	%r914, %r914, %r594;
	ld.global.u32 	%r595, [%rd6+124];
	xor.b32  	%r913, %r913, %r595;
	ld.global.u32 	%r596, [%rd6+128];
	xor.b32  	%r912, %r912, %r596;
	ld.global.u32 	%r597, [%rd6+132];
	xor.b32  	%r911, %r911, %r597;
	ld.global.u32 	%r598, [%rd6+136];
	xor.b32  	%r910, %r910, %r598;
$L__BB0_19:
	and.b32  	%r600, %r548, 128;
	setp.eq.s32 	%p11, %r600, 0;
	@%p11 bra 	$L__BB0_21;
	ld.global.u32 	%r601, [%rd6+140];
	xor.b32  	%r914, %r914, %r601;
	ld.global.u32 	%r602, [%rd6+144];
	xor.b32  	%r913, %r913, %r602;
	ld.global.u32 	%r603, [%rd6+148];
	xor.b32  	%r912, %r912, %r603;
	ld.global.u32 	%r604, [%rd6+152];
	xor.b32  	%r911, %r911, %r604;
	ld.global.u32 	%r605, [%rd6+156];
	xor.b32  	%r910, %r910, %r605;
$L__BB0_21:
	and.b32  	%r607, %r548, 256;
	setp.eq.s32 	%p12, %r607, 0;
	@%p12 bra 	$L__BB0_23;
	ld.global.u32 	%r608, [%rd6+160];
	xor.b32  	%r914, %r914, %r608;
	ld.global.u32 	%r609, [%rd6+164];
	xor.b32  	%r913, %r913, %r609;
	ld.global.u32 	%r610, [%rd6+168];
	xor.b32  	%r912, %r912, %r610;
	ld.global.u32 	%r611, [%rd6+172];
	xor.b32  	%r911, %r911, %r611;
	ld.global.u32 	%r612, [%rd6+176];
	xor.b32  	%r910, %r910, %r612;
$L__BB0_23:
	and.b32  	%r614, %r548, 512;
	setp.eq.s32 	%p13, %r614, 0;
	@%p13 bra 	$L__BB0_25;
	ld.global.u32 	%r615, [%rd6+180];
	xor.b32  	%r914, %r914, %r615;
	ld.global.u32 	%r616, [%rd6+184];
	xor.b32  	%r913, %r913, %r616;
	ld.global.u32 	%r617, [%rd6+188];
	xor.b32  	%r912, %r912, %r617;
	ld.global.u32 	%r618, [%rd6+192];
	xor.b32  	%r911, %r911, %r618;
	ld.global.u32 	%r619, [%rd6+196];
	xor.b32  	%r910, %r910, %r619;
$L__BB0_25:
	and.b32  	%r621, %r548, 1024;
	setp.eq.s32 	%p14, %r621, 0;
	@%p14 bra 	$L__BB0_27;
	ld.global.u32 	%r622, [%rd6+200];
	xor.b32  	%r914, %r914, %r622;
	ld.global.u32 	%r623, [%rd6+204];
	xor.b32  	%r913, %r913, %r623;
	ld.global.u32 	%r624, [%rd6+208];
	xor.b32  	%r912, %r912, %r624;
	ld.global.u32 	%r625, [%rd6+212];
	xor.b32  	%r911, %r911, %r625;
	ld.global.u32 	%r626, [%rd6+216];
	xor.b32  	%r910, %r910, %r626;
$L__BB0_27:
	and.b32  	%r628, %r548, 2048;
	setp.eq.s32 	%p15, %r628, 0;
	@%p15 bra 	$L__BB0_29;
	ld.global.u32 	%r629, [%rd6+220];
	xor.b32  	%r914, %r914, %r629;
	ld.global.u32 	%r630, [%rd6+224];
	xor.b32  	%r913, %r913, %r630;
	ld.global.u32 	%r631, [%rd6+228];
	xor.b32  	%r912, %r912, %r631;
	ld.global.u32 	%r632, [%rd6+232];
	xor.b32  	%r911, %r911, %r632;
	ld.global.u32 	%r633, [%rd6+236];
	xor.b32  	%r910, %r910, %r633;
$L__BB0_29:
	and.b32  	%r635, %r548, 4096;
	setp.eq.s32 	%p16, %r635, 0;
	@%p16 bra 	$L__BB0_31;
	ld.global.u32 	%r636, [%rd6+240];
	xor.b32  	%r914, %r914, %r636;
	ld.global.u32 	%r637, [%rd6+244];
	xor.b32  	%r913, %r913, %r637;
	ld.global.u32 	%r638, [%rd6+248];
	xor.b32  	%r912, %r912, %r638;
	ld.global.u32 	%r639, [%rd6+252];
	xor.b32  	%r911, %r911, %r639;
	ld.global.u32 	%r640, [%rd6+256];
	xor.b32  	%r910, %r910, %r640;
$L__BB0_31:
	and.b32  	%r642, %r548, 8192;
	setp.eq.s32 	%p17, %r642, 0;
	@%p17 bra 	$L__BB0_33;
	ld.global.u32 	%r643, [%rd6+260];
	xor.b32  	%r914, %r914, %r643;
	ld.global.u32 	%r644, [%rd6+264];
	xor.b32  	%r913, %r913, %r644;
	ld.global.u32 	%r645, [%rd6+268];
	xor.b32  	%r912, %r912, %r645;
	ld.global.u32 	%r646, [%rd6+272];
	xor.b32  	%r911, %r911, %r646;
	ld.global.u32 	%r647, [%rd6+276];
	xor.b32  	%r910, %r910, %r647;
$L__BB0_33:
	and.b32  	%r649, %r548, 16384;
	setp.eq.s32 	%p18, %r649, 0;
	@%p18 bra 	$L__BB0_35;
	ld.global.u32 	%r650, [%rd6+280];
	xor.b32  	%r914, %r914, %r650;
	ld.global.u32 	%r651, [%rd6+284];
	xor.b32  	%r913, %r913, %r651;
	ld.global.u32 	%r652, [%rd6+288];
	xor.b32  	%r912, %r912, %r652;
	ld.global.u32 	%r653, [%rd6+292];
	xor.b32  	%r911, %r911, %r653;
	ld.global.u32 	%r654, [%rd6+296];
	xor.b32  	%r910, %r910, %r654;
$L__BB0_35:
	and.b32  	%r656, %r548, 32768;
	setp.eq.s32 	%p19, %r656, 0;
	@%p19 bra 	$L__BB0_37;
	ld.global.u32 	%r657, [%rd6+300];
	xor.b32  	%r914, %r914, %r657;
	ld.global.u32 	%r658, [%rd6+304];
	xor.b32  	%r913, %r913, %r658;
	ld.global.u32 	%r659, [%rd6+308];
	xor.b32  	%r912, %r912, %r659;
	ld.global.u32 	%r660, [%rd6+312];
	xor.b32  	%r911, %r911, %r660;
	ld.global.u32 	%r661, [%rd6+316];
	xor.b32  	%r910, %r910, %r661;
$L__BB0_37:
	add.s32 	%r909, %r909, 16;
	setp.ne.s32 	%p20, %r909, 32;
	@%p20 bra 	$L__BB0_5;
	mad.lo.s32 	%r662, %r903, -31, %r10;
	add.s32 	%r903, %r662, 1;
	setp.ne.s32 	%p21, %r903, 5;
	@%p21 bra 	$L__BB0_4;
	st.local.u32 	[%rd1+4], %r914;
	st.local.v2.u32 	[%rd1+8], {%r913, %r912};
	st.local.v2.u32 	[%rd1+16], {%r911, %r910};
	setp.eq.s64 	%p22, %rd4, 1;
	@%p22 bra 	$L__BB0_114;
	mov.b32 	%r1002, 0;
	mov.u32 	%r1003, %r1002;
	mov.u32 	%r1004, %r1002;
	mov.u32 	%r1005, %r1002;
	mov.u32 	%r1006, %r1002;
	mov.u32 	%r995, %r1002;
$L__BB0_41:
	mul.wide.u32 	%rd17, %r995, 4;
	add.s64 	%rd18, %rd1, %rd17;
	ld.local.u32 	%r185, [%rd18+4];
	shl.b32 	%r186, %r995, 5;
	mov.b32 	%r1001, 0;
$L__BB0_42:
	.pragma "nounroll";
	shr.u32 	%r665, %r185, %r1001;
	and.b32  	%r666, %r665, 1;
	setp.eq.b32 	%p23, %r666, 1;
	not.pred 	%p24, %p23;
	add.s32 	%r667, %r186, %r1001;
	mul.lo.s32 	%r668, %r667, 5;
	mul.wide.u32 	%rd19, %r668, 4;
	add.s64 	%rd7, %rd5, %rd19;
	@%p24 bra 	$L__BB0_44;
	ld.global.u32 	%r669, [%rd7];
	xor.b32  	%r1006, %r1006, %r669;
	ld.global.u32 	%r670, [%rd7+4];
	xor.b32  	%r1005, %r1005, %r670;
	ld.global.u32 	%r671, [%rd7+8];
	xor.b32  	%r1004, %r1004, %r671;
	ld.global.u32 	%r672, [%rd7+12];
	xor.b32  	%r1003, %r1003, %r672;
	ld.global.u32 	%r673, [%rd7+16];
	xor.b32  	%r1002, %r1002, %r673;
$L__BB0_44:
	and.b32  	%r675, %r665, 2;
	setp.eq.s32 	%p25, %r675, 0;
	@%p25 bra 	$L__BB0_46;
	ld.global.u32 	%r676, [%rd7+20];
	xor.b32  	%r1006, %r1006, %r676;
	ld.global.u32 	%r677, [%rd7+24];
	xor.b32  	%r1005, %r1005, %r677;
	ld.global.u32 	%r678, [%rd7+28];
	xor.b32  	%r1004, %r1004, %r678;
	ld.global.u32 	%r679, [%rd7+32];
	xor.b32  	%r1003, %r1003, %r679;
	ld.global.u32 	%r680, [%rd7+36];
	xor.b32  	%r1002, %r1002, %r680;
$L__BB0_46:
	and.b32  	%r682, %r665, 4;
	setp.eq.s32 	%p26, %r682, 0;
	@%p26 bra 	$L__BB0_48;
	ld.global.u32 	%r683, [%rd7+40];
	xor.b32  	%r1006, %r1006, %r683;
	ld.global.u32 	%r684, [%rd7+44];
	xor.b32  	%r1005, %r1005, %r684;
	ld.global.u32 	%r685, [%rd7+48];
	xor.b32  	%r1004, %r1004, %r685;
	ld.global.u32 	%r686, [%rd7+52];
	xor.b32  	%r1003, %r1003, %r686;
	ld.global.u32 	%r687, [%rd7+56];
	xor.b32  	%r1002, %r1002, %r687;
$L__BB0_48:
	and.b32  	%r689, %r665, 8;
	setp.eq.s32 	%p27, %r689, 0;
	@%p27 bra 	$L__BB0_50;
	ld.global.u32 	%r690, [%rd7+60];
	xor.b32  	%r1006, %r1006, %r690;
	ld.global.u32 	%r691, [%rd7+64];
	xor.b32  	%r1005, %r1005, %r691;
	ld.global.u32 	%r692, [%rd7+68];
	xor.b32  	%r1004, %r1004, %r692;
	ld.global.u32 	%r693, [%rd7+72];
	xor.b32  	%r1003, %r1003, %r693;
	ld.global.u32 	%r694, [%rd7+76];
	xor.b32  	%r1002, %r1002, %r694;
$L__BB0_50:
	and.b32  	%r696, %r665, 16;
	setp.eq.s32 	%p28, %r696, 0;
	@%p28 bra 	$L__BB0_52;
	ld.global.u32 	%r697, [%rd7+80];
	xor.b32  	%r1006, %r1006, %r697;
	ld.global.u32 	%r698, [%rd7+84];
	xor.b32  	%r1005, %r1005, %r698;
	ld.global.u32 	%r699, [%rd7+88];
	xor.b32  	%r1004, %r1004, %r699;
	ld.global.u32 	%r700, [%rd7+92];
	xor.b32  	%r1003, %r1003, %r700;
	ld.global.u32 	%r701, [%rd7+96];
	xor.b32  	%r1002, %r1002, %r701;
$L__BB0_52:
	and.b32  	%r703, %r665, 32;
	setp.eq.s32 	%p29, %r703, 0;
	@%p29 bra 	$L__BB0_54;
	ld.global.u32 	%r704, [%rd7+100];
	xor.b32  	%r1006, %r1006, %r704;
	ld.global.u32 	%r705, [%rd7+104];
	xor.b32  	%r1005, %r1005, %r705;
	ld.global.u32 	%r706, [%rd7+108];
	xor.b32  	%r1004, %r1004, %r706;
	ld.global.u32 	%r707, [%rd7+112];
	xor.b32  	%r1003, %r1003, %r707;
	ld.global.u32 	%r708, [%rd7+116];
	xor.b32  	%r1002, %r1002, %r708;
$L__BB0_54:
	and.b32  	%r710, %r665, 64;
	setp.eq.s32 	%p30, %r710, 0;
	@%p30 bra 	$L__BB0_56;
	ld.global.u32 	%r711, [%rd7+120];
	xor.b32  	%r1006, %r1006, %r711;
	ld.global.u32 	%r712, [%rd7+124];
	xor.b32  	%r1005, %r1005, %r712;
	ld.global.u32 	%r713, [%rd7+128];
	xor.b32  	%r1004, %r1004, %r713;
	ld.global.u32 	%r714, [%rd7+132];
	xor.b32  	%r1003, %r1003, %r714;
	ld.global.u32 	%r715, [%rd7+136];
	xor.b32  	%r1002, %r1002, %r715;
$L__BB0_56:
	and.b32  	%r717, %r665, 128;
	setp.eq.s32 	%p31, %r717, 0;
	@%p31 bra 	$L__BB0_58;
	ld.global.u32 	%r718, [%rd7+140];
	xor.b32  	%r1006, %r1006, %r718;
	ld.global.u32 	%r719, [%rd7+144];
	xor.b32  	%r1005, %r1005, %r719;
	ld.global.u32 	%r720, [%rd7+148];
	xor.b32  	%r1004, %r1004, %r720;
	ld.global.u32 	%r721, [%rd7+152];
	xor.b32  	%r1003, %r1003, %r721;
	ld.global.u32 	%r722, [%rd7+156];
	xor.b32  	%r1002, %r1002, %r722;
$L__BB0_58:
	and.b32  	%r724, %r665, 256;
	setp.eq.s32 	%p32, %r724, 0;
	@%p32 bra 	$L__BB0_60;
	ld.global.u32 	%r725, [%rd7+160];
	xor.b32  	%r1006, %r1006, %r725;
	ld.global.u32 	%r726, [%rd7+164];
	xor.b32  	%r1005, %r1005, %r726;
	ld.global.u32 	%r727, [%rd7+168];
	xor.b32  	%r1004, %r1004, %r727;
	ld.global.u32 	%r728, [%rd7+172];
	xor.b32  	%r1003, %r1003, %r728;
	ld.global.u32 	%r729, [%rd7+176];
	xor.b32  	%r1002, %r1002, %r729;
$L__BB0_60:
	and.b32  	%r731, %r665, 512;
	setp.eq.s32 	%p33, %r731, 0;
	@%p33 bra 	$L__BB0_62;
	ld.global.u32 	%r732, [%rd7+180];
	xor.b32  	%r1006, %r1006, %r732;
	ld.global.u32 	%r733, [%rd7+184];
	xor.b32  	%r1005, %r1005, %r733;
	ld.global.u32 	%r734, [%rd7+188];
	xor.b32  	%r1004, %r1004, %r734;
	ld.global.u32 	%r735, [%rd7+192];
	xor.b32  	%r1003, %r1003, %r735;
	ld.global.u32 	%r736, [%rd7+196];
	xor.b32  	%r1002, %r1002, %r736;
$L__BB0_62:
	and.b32  	%r738, %r665, 1024;
	setp.eq.s32 	%p34, %r738, 0;
	@%p34 bra 	$L__BB0_64;
	ld.global.u32 	%r739, [%rd7+200];
	xor.b32  	%r1006, %r1006, %r739;
	ld.global.u32 	%r740, [%rd7+204];
	xor.b32  	%r1005, %r1005, %r740;
	ld.global.u32 	%r741, [%rd7+208];
	xor.b32  	%r1004, %r1004, %r741;
	ld.global.u32 	%r742, [%rd7+212];
	xor.b32  	%r1003, %r1003, %r742;
	ld.global.u32 	%r743, [%rd7+216];
	xor.b32  	%r1002, %r1002, %r743;
$L__BB0_64:
	and.b32  	%r745, %r665, 2048;
	setp.eq.s32 	%p35, %r745, 0;
	@%p35 bra 	$L__BB0_66;
	ld.global.u32 	%r746, [%rd7+220];
	xor.b32  	%r1006, %r1006, %r746;
	ld.global.u32 	%r747, [%rd7+224];
	xor.b32  	%r1005, %r1005, %r747;
	ld.global.u32 	%r748, [%rd7+228];
	xor.b32  	%r1004, %r1004, %r748;
	ld.global.u32 	%r749, [%rd7+232];
	xor.b32  	%r1003, %r1003, %r749;
	ld.global.u32 	%r750, [%rd7+236];
	xor.b32  	%r1002, %r1002, %r750;
$L__BB0_66:
	and.b32  	%r752, %r665, 4096;
	setp.eq.s32 	%p36, %r752, 0;
	@%p36 bra 	$L__BB0_68;
	ld.global.u32 	%r753, [%rd7+240];
	xor.b32  	%r1006, %r1006, %r753;
	ld.global.u32 	%r754, [%rd7+244];
	xor.b32  	%r1005, %r1005, %r754;
	ld.global.u32 	%r755, [%rd7+248];
	xor.b32  	%r1004, %r1004, %r755;
	ld.global.u32 	%r756, [%rd7+252];
	xor.b32  	%r1003, %r1003, %r756;
	ld.global.u32 	%r757, [%rd7+256];
	xor.b32  	%r1002, %r1002, %r757;
$L__BB0_68:
	and.b32  	%r759, %r665, 8192;
	setp.eq.s32 	%p37, %r759, 0;
	@%p37 bra 	$L__BB0_70;
	ld.global.u32 	%r760, [%rd7+260];
	xor.b32  	%r1006, %r1006, %r760;
	ld.global.u32 	%r761, [%rd7+264];
	xor.b32  	%r1005, %r1005, %r761;
	ld.global.u32 	%r762, [%rd7+268];
	xor.b32  	%r1004, %r1004, %r762;
	ld.global.u32 	%r763, [%rd7+272];
	xor.b32  	%r1003, %r1003, %r763;
	ld.global.u32 	%r764, [%rd7+276];
	xor.b32  	%r1002, %r1002, %r764;
$L__BB0_70:
	and.b32  	%r766, %r665, 16384;
	setp.eq.s32 	%p38, %r766, 0;
	@%p38 bra 	$L__BB0_72;
	ld.global.u32 	%r767, [%rd7+280];
	xor.b32  	%r1006, %r1006, %r767;
	ld.global.u32 	%r768, [%rd7+284];
	xor.b32  	%r1005, %r1005, %r768;
	ld.global.u32 	%r769, [%rd7+288];
	xor.b32  	%r1004, %r1004, %r769;
	ld.global.u32 	%r770, [%rd7+292];
	xor.b32  	%r1003, %r1003, %r770;
	ld.global.u32 	%r771, [%rd7+296];
	xor.b32  	%r1002, %r1002, %r771;
$L__BB0_72:
	and.b32  	%r773, %r665, 32768;
	setp.eq.s32 	%p39, %r773, 0;
	@%p39 bra 	$L__BB0_74;
	ld.global.u32 	%r774, [%rd7+300];
	xor.b32  	%r1006, %r1006, %r774;
	ld.global.u32 	%r775, [%rd7+304];
	xor.b32  	%r1005, %r1005, %r775;
	ld.global.u32 	%r776, [%rd7+308];
	xor.b32  	%r1004, %r1004, %r776;
	ld.global.u32 	%r777, [%rd7+312];
	xor.b32  	%r1003, %r1003, %r777;
	ld.global.u32 	%r778, [%rd7+316];
	xor.b32  	%r1002, %r1002, %r778;
$L__BB0_74:
	add.s32 	%r1001, %r1001, 16;
	setp.ne.s32 	%p40, %r1001, 32;
	@%p40 bra 	$L__BB0_42;
	mad.lo.s32 	%r779, %r995, -31, %r186;
	add.s32 	%r995, %r779, 1;
	setp.ne.s32 	%p41, %r995, 5;
	@%p41 bra 	$L__BB0_41;
	st.local.u32 	[%rd1+4], %r1006;
	st.local.v2.u32 	[%rd1+8], {%r1005, %r1004};
	st.local.v2.u32 	[%rd1+16], {%r1003, %r1002};
	setp.ne.s64 	%p42, %rd4, 3;
	@%p42 bra 	$L__BB0_114;
	mov.b32 	%r1094, 0;
	mov.u32 	%r1095, %r1094;
	mov.u32 	%r1096, %r1094;
	mov.u32 	%r1097, %r1094;
	mov.u32 	%r1098, %r1094;
	mov.u32 	%r1087, %r1094;
$L__BB0_78:
	mul.wide.u32 	%rd20, %r1087, 4;
	add.s64 	%rd21, %rd1, %rd20;
	ld.local.u32 	%r361, [%rd21+4];
	shl.b32 	%r362, %r1087, 5;
	mov.b32 	%r1093, 0;
$L__BB0_79:
	.pragma "nounroll";
	shr.u32 	%r782, %r361, %r1093;
	and.b32  	%r783, %r782, 1;
	setp.eq.b32 	%p43, %r783, 1;
	not.pred 	%p44, %p43;
	add.s32 	%r784, %r362, %r1093;
	mul.lo.s32 	%r785, %r784, 5;
	mul.wide.u32 	%rd22, %r785, 4;
	add.s64 	%rd8, %rd5, %rd22;
	@%p44 bra 	$L__BB0_81;
	ld.global.u32 	%r786, [%rd8];
	xor.b32  	%r1098, %r1098, %r786;
	ld.global.u32 	%r787, [%rd8+4];
	xor.b32  	%r1097, %r1097, %r787;
	ld.global.u32 	%r788, [%rd8+8];
	xor.b32  	%r1096, %r1096, %r788;
	ld.global.u32 	%r789, [%rd8+12];
	xor.b32  	%r1095, %r1095, %r789;
	ld.global.u32 	%r790, [%rd8+16];
	xor.b32  	%r1094, %r1094, %r790;
$L__BB0_81:
	and.b32  	%r792, %r782, 2;
	setp.eq.s32 	%p45, %r792, 0;
	@%p45 bra 	$L__BB0_83;
	ld.global.u32 	%r793, [%rd8+20];
	xor.b32  	%r1098, %r1098, %r793;
	ld.global.u32 	%r794, [%rd8+24];
	xor.b32  	%r1097, %r1097, %r794;
	ld.global.u32 	%r795, [%rd8+28];
	xor.b32  	%r1096, %r1096, %r795;
	ld.global.u32 	%r796, [%rd8+32];
	xor.b32  	%r1095, %r1095, %r796;
	ld.global.u32 	%r797, [%rd8+36];
	xor.b32  	%r1094, %r1094, %r797;
$L__BB0_83:
	and.b32  	%r799, %r782, 4;
	setp.eq.s32 	%p46, %r799, 0;
	@%p46 bra 	$L__BB0_85;
	ld.global.u32 	%r800, [%rd8+40];
	xor.b32  	%r1098, %r1098, %r800;
	ld.global.u32 	%r801, [%rd8+44];
	xor.b32  	%r1097, %r1097, %r801;
	ld.global.u32 	%r802, [%rd8+48];
	xor.b32  	%r1096, %r1096, %r802;
	ld.global.u32 	%r803, [%rd8+52];
	xor.b32  	%r1095, %r1095, %r803;
	ld.global.u32 	%r804, [%rd8+56];
	xor.b32  	%r1094, %r1094, %r804;
$L__BB0_85:
	and.b32  	%r806, %r782, 8;
	setp.eq.s32 	%p47, %r806, 0;
	@%p47 bra 	$L__BB0_87;
	ld.global.u32 	%r807, [%rd8+60];
	xor.b32  	%r1098, %r1098, %r807;
	ld.global.u32 	%r808, [%rd8+64];
	xor.b32  	%r1097, %r1097, %r808;
	ld.global.u32 	%r809, [%rd8+68];
	xor.b32  	%r1096, %r1096, %r809;
	ld.global.u32 	%r810, [%rd8+72];
	xor.b32  	%r1095, %r1095, %r810;
	ld.global.u32 	%r811, [%rd8+76];
	xor.b32  	%r1094, %r1094, %r811;
$L__BB0_87:
	and.b32  	%r813, %r782, 16;
	setp.eq.s32 	%p48, %r813, 0;
	@%p48 bra 	$L__BB0_89;
	ld.global.u32 	%r814, [%rd8+80];
	xor.b32  	%r1098, %r1098, %r814;
	ld.global.u32 	%r815, [%rd8+84];
	xor.b32  	%r1097, %r1097, %r815;
	ld.global.u32 	%r816, [%rd8+88];
	xor.b32  	%r1096, %r1096, %r816;
	ld.global.u32 	%r817, [%rd8+92];
	xor.b32  	%r1095, %r1095, %r817;
	ld.global.u32 	%r818, [%rd8+96];
	xor.b32  	%r1094, %r1094, %r818;
$L__BB0_89:
	and.b32  	%r820, %r782, 32;
	setp.eq.s32 	%p49, %r820, 0;
	@%p49 bra 	$L__BB0_91;
	ld.global.u32 	%r821, [%rd8+100];
	xor.b32  	%r1098, %r1098, %r821;
	ld.global.u32 	%r822, [%rd8+104];
	xor.b32  	%r1097, %r1097, %r822;
	ld.global.u32 	%r823, [%rd8+108];
	xor.b32  	%r1096, %r1096, %r823;
	ld.global.u32 	%r824, [%rd8+112];
	xor.b32  	%r1095, %r1095, %r824;
	ld.global.u32 	%r825, [%rd8+116];
	xor.b32  	%r1094, %r1094, %r825;
$L__BB0_91:
	and.b32  	%r827, %r782, 64;
	setp.eq.s32 	%p50, %r827, 0;
	@%p50 bra 	$L__BB0_93;
	ld.global.u32 	%r828, [%rd8+120];
	xor.b32  	%r1098, %r1098, %r828;
	ld.global.u32 	%r829, [%rd8+124];
	xor.b32  	%r1097, %r1097, %r829;
	ld.global.u32 	%r830, [%rd8+128];
	xor.b32  	%r1096, %r1096, %r830;
	ld.global.u32 	%r831, [%rd8+132];
	xor.b32  	%r1095, %r1095, %r831;
	ld.global.u32 	%r832, [%rd8+136];
	xor.b32  	%r1094, %r1094, %r832;
$L__BB0_93:
	and.b32  	%r834, %r782, 128;
	setp.eq.s32 	%p51, %r834, 0;
	@%p51 bra 	$L__BB0_95;
	ld.global.u32 	%r835, [%rd8+140];
	xor.b32  	%r1098, %r1098, %r835;
	ld.global.u32 	%r836, [%rd8+144];
	xor.b32  	%r1097, %r1097, %r836;
	ld.global.u32 	%r837, [%rd8+148];
	xor.b32  	%r1096, %r1096, %r837;
	ld.global.u32 	%r838, [%rd8+152];
	xor.b32  	%r1095, %r1095, %r838;
	ld.global.u32 	%r839, [%rd8+156];
	xor.b32  	%r1094, %r1094, %r839;
$L__BB0_95:
	and.b32  	%r841, %r782, 256;
	setp.eq.s32 	%p52, %r841, 0;
	@%p52 bra 	$L__BB0_97;
	ld.global.u32 	%r842, [%rd8+160];
	xor.b32  	%r1098, %r1098, %r842;
	ld.global.u32 	%r843, [%rd8+164];
	xor.b32  	%r1097, %r1097, %r843;
	ld.global.u32 	%r844, [%rd8+168];
	xor.b32  	%r1096, %r1096, %r844;
	ld.global.u32 	%r845, [%rd8+172];
	xor.b32  	%r1095, %r1095, %r845;
	ld.global.u32 	%r846, [%rd8+176];
	xor.b32  	%r1094, %r1094, %r846;
$L__BB0_97:
	and.b32  	%r848, %r782, 512;
	setp.eq.s32 	%p53, %r848, 0;
	@%p53 bra 	$L__BB0_99;
	ld.global.u32 	%r849, [%rd8+180];
	xor.b32  	%r1098, %r1098, %r849;
	ld.global.u32 	%r850, [%rd8+184];
	xor.b32  	%r1097, %r1097, %r850;
	ld.global.u32 	%r851, [%rd8+188];
	xor.b32  	%r1096, %r1096, %r851;
	ld.global.u32 	%r852, [%rd8+192];
	xor.b32  	%r1095, %r1095, %r852;
	ld.global.u32 	%r853, [%rd8+196];
	xor.b32  	%r1094, %r1094, %r853;
$L__BB0_99:
	and.b32  	%r855, %r782, 1024;
	setp.eq.s32 	%p54, %r855, 0;
	@%p54 bra 	$L__BB0_101;
	ld.global.u32 	%r856, [%rd8+200];
	xor.b32  	%r1098, %r1098, %r856;
	ld.global.u32 	%r857, [%rd8+204];
	xor.b32  	%r1097, %r1097, %r857;
	ld.global.u32 	%r858, [%rd8+208];
	xor.b32  	%r1096, %r1096, %r858;
	ld.global.u32 	%r859, [%rd8+212];
	xor.b32  	%r1095, %r1095, %r859;
	ld.global.u32 	%r860, [%rd8+216];
	xor.b32  	%r1094, %r1094, %r860;
$L__BB0_101:
	and.b32  	%r862, %r782, 2048;
	setp.eq.s32 	%p55, %r862, 0;
	@%p55 bra 	$L__BB0_103;
	ld.global.u32 	%r863, [%rd8+220];
	xor.b32  	%r1098, %r1098, %r863;
	ld.global.u32 	%r864, [%rd8+224];
	xor.b32  	%r1097, %r1097, %r864;
	ld.global.u32 	%r865, [%rd8+228];
	xor.b32  	%r1096, %r1096, %r865;
	ld.global.u32 	%r866, [%rd8+232];
	xor.b32  	%r1095, %r1095, %r866;
	ld.global.u32 	%r867, [%rd8+236];
	xor.b32  	%r1094, %r1094, %r867;
$L__BB0_103:
	and.b32  	%r869, %r782, 4096;
	setp.eq.s32 	%p56, %r869, 0;
	@%p56 bra 	$L__BB0_105;
	ld.global.u32 	%r870, [%rd8+240];
	xor.b32  	%r1098, %r1098, %r870;
	ld.global.u32 	%r871, [%rd8+244];
	xor.b32  	%r1097, %r1097, %r871;
	ld.global.u32 	%r872, [%rd8+248];
	xor.b32  	%r1096, %r1096, %r872;
	ld.global.u32 	%r873, [%rd8+252];
	xor.b32  	%r1095, %r1095, %r873;
	ld.global.u32 	%r874, [%rd8+256];
	xor.b32  	%r1094, %r1094, %r874;
$L__BB0_105:
	and.b32  	%r876, %r782, 8192;
	setp.eq.s32 	%p57, %r876, 0;
	@%p57 bra 	$L__BB0_107;
	ld.global.u32 	%r877, [%rd8+260];
	xor.b32  	%r1098, %r1098, %r877;
	ld.global.u32 	%r878, [%rd8+264];
	xor.b32  	%r1097, %r1097, %r878;
	ld.global.u32 	%r879, [%rd8+268];
	xor.b32  	%r1096, %r1096, %r879;
	ld.global.u32 	%r880, [%rd8+272];
	xor.b32  	%r1095, %r1095, %r880;
	ld.global.u32 	%r881, [%rd8+276];
	xor.b32  	%r1094, %r1094, %r881;
$L__BB0_107:
	and.b32  	%r883, %r782, 16384;
	setp.eq.s32 	%p58, %r883, 0;
	@%p58 bra 	$L__BB0_109;
	ld.global.u32 	%r884, [%rd8+280];
	xor.b32  	%r1098, %r1098, %r884;
	ld.global.u32 	%r885, [%rd8+284];
	xor.b32  	%r1097, %r1097, %r885;
	ld.global.u32 	%r886, [%rd8+288];
	xor.b32  	%r1096, %r1096, %r886;
	ld.global.u32 	%r887, [%rd8+292];
	xor.b32  	%r1095, %r1095, %r887;
	ld.global.u32 	%r888, [%rd8+296];
	xor.b32  	%r1094, %r1094, %r888;
$L__BB0_109:
	and.b32  	%r890, %r782, 32768;
	setp.eq.s32 	%p59, %r890, 0;
	@%p59 bra 	$L__BB0_111;
	ld.global.u32 	%r891, [%rd8+300];
	xor.b32  	%r1098, %r1098, %r891;
	ld.global.u32 	%r892, [%rd8+304];
	xor.b32  	%r1097, %r1097, %r892;
	ld.global.u32 	%r893, [%rd8+308];
	xor.b32  	%r1096, %r1096, %r893;
	ld.global.u32 	%r894, [%rd8+312];
	xor.b32  	%r1095, %r1095, %r894;
	ld.global.u32 	%r895, [%rd8+316];
	xor.b32  	%r1094, %r1094, %r895;
$L__BB0_111:
	add.s32 	%r1093, %r1093, 16;
	setp.ne.s32 	%p60, %r1093, 32;
	@%p60 bra 	$L__BB0_79;
	mad.lo.s32 	%r896, %r1087, -31, %r362;
	add.s32 	%r1087, %r896, 1;
	setp.ne.s32 	%p61, %r1087, 5;
	@%p61 bra 	$L__BB0_78;
	st.local.u32 	[%rd1+4], %r1098;
	st.local.v2.u32 	[%rd1+8], {%r1097, %r1096};
	st.local.v2.u32 	[%rd1+16], {%r1095, %r1094};
$L__BB0_114:
	shr.u64 	%rd23, %rd3, 2;
	add.s32 	%r897, %r897, 1;
	setp.gt.u64 	%p62, %rd3, 3;
	@%p62 bra 	$L__BB0_2;
$L__BB0_115:
	ret;

}
	// .globl	_ZN3cub18CUB_300001_SM_10006detail11EmptyKernelIvEEvv
.visible .entry _ZN3cub18CUB_300001_SM_10006detail11EmptyKernelIvEEvv()
{


	ret;

}


// ===== COMPILED SASS (sm_100) =====

	.target	sm_100

	.elftype	@"ET_EXEC"


//--------------------- .note.nv.tkinfo           --------------------------
	.section	.note.nv.tkinfo,"",@"SHT_NOTE"
	.sectionflags	@"SHF_NOTE_NV_TKINFO"
	.tkinfo
        /*0018*/ 	.word	0x00000002
        /*0030*/ 	.string	""
        /*0030*/ 	.string	"ptxas"
        /*0030*/ 	.string	"Cuda compilation tools, release 13.0, V13.0.88"
        /*0030*/ 	.string	"Build cuda_13.0.r13.0/compiler.36424714_0"
        /*0030*/ 	.string	"-arch sm_100 -m 64 "



//--------------------- .note.nv.cuinfo           --------------------------
	.section	.note.nv.cuinfo,"",@"SHT_NOTE"
	.sectionflags	@"SHF_NOTE_NV_CUINFO"
        /*0018*/ 	.short	0x0002
        /*001a*/ 	.short	0x0064
        /*001c*/ 	.short	0x0082
	.zero		2


//--------------------- .nv.info                  --------------------------
	.section	.nv.info,"",@"SHT_CUDA_INFO"
	.align	4


	//----- nvinfo : EIATTR_REGCOUNT
	.align		4
        /*0000*/ 	.byte	0x04, 0x2f
        /*0002*/ 	.short	(.L_53 - .L_52)
	.align		4
.L_52:
        /*0004*/ 	.word	index@(_Z8WaoCycle10boundariesi)
        /*0008*/ 	.word	0x00000020


	//----- nvinfo : EIATTR_FRAME_SIZE
	.align		4
.L_53:
        /*000c*/ 	.byte	0x04, 0x11
        /*000e*/ 	.short	(.L_55 - .L_54)
	.align		4
.L_54:
        /*0010*/ 	.word	index@(_Z8WaoCycle10boundariesi)
        /*0014*/ 	.word	0x00000030


	//----- nvinfo : EIATTR_REGCOUNT
	.align		4
.L_55:
        /*0018*/ 	.byte	0x04, 0x2f
        /*001a*/ 	.short	(.L_57 - .L_56)
	.align		4
.L_56:
        /*001c*/ 	.word	index@(_ZN3cub18CUB_300001_SM_10006detail11EmptyKernelIvEEvv)
        /*0020*/ 	.word	0x00000004


	//----- nvinfo : EIATTR_FRAME_SIZE
	.align		4
.L_57:
        /*0024*/ 	.byte	0x04, 0x11
        /*0026*/ 	.short	(.L_59 - .L_58)
	.align		4
.L_58:
        /*0028*/ 	.word	index@(_ZN3cub18CUB_300001_SM_10006detail11EmptyKernelIvEEvv)
        /*002c*/ 	.word	0x00000000


	//----- nvinfo : EIATTR_MIN_STACK_SIZE
	.align		4
.L_59:
        /*0030*/ 	.byte	0x04, 0x12
        /*0032*/ 	.short	(.L_61 - .L_60)
	.align		4
.L_60:
        /*0034*/ 	.word	index@(_ZN3cub18CUB_300001_SM_10006detail11EmptyKernelIvEEvv)
        /*0038*/ 	.word	0x00000000


	//----- nvinfo : EIATTR_MIN_STACK_SIZE
	.align		4
.L_61:
        /*003c*/ 	.byte	0x04, 0x12
        /*003e*/ 	.short	(.L_63 - .L_62)
	.align		4
.L_62:
        /*0040*/ 	.word	index@(_Z8WaoCycle10boundariesi)
        /*0044*/ 	.word	0x00000030
.L_63:


//--------------------- .nv.compat                --------------------------
	.section	.nv.compat,"",@"SHT_CUDA_COMPAT_INFO"
	.align	4
        /*0000*/ 	.byte	0x02, 0x09, 0x00, 0x00, 0x02, 0x02, 0x01, 0x00, 0x02, 0x05, 0x05, 0x00, 0x03, 0x07, 0x01, 0x01
        /*0010*/ 	.byte	0x02, 0x03, 0x00, 0x00, 0x02, 0x06, 0x01, 0x00, 0x04, 0x0b, 0x08, 0x00, 0x09, 0x00, 0x00, 0x00
        /*0020*/ 	.byte	0x00, 0x00, 0x00, 0x00


//--------------------- .nv.info._ZN3cub18CUB_300001_SM_10006detail11EmptyKernelIvEEvv --------------------------
	.section	.nv.info._ZN3cub18CUB_300001_SM_10006detail11EmptyKernelIvEEvv,"",@"SHT_CUDA_INFO"
	.sectionflags	@""
	.align	4


	//----- nvinfo : EIATTR_CUDA_API_VERSION
	.align		4
        /*0000*/ 	.byte	0x04, 0x37
        /*0002*/ 	.short	(.L_65 - .L_64)
.L_64:
        /*0004*/ 	.word	0x00000082


	//----- nvinfo : EIATTR_SPARSE_MMA_MASK
	.align		4
.L_65:
        /*0008*/ 	.byte	0x03, 0x50
        /*000a*/ 	.short	0x0000


	//----- nvinfo : EIATTR_MAXREG_COUNT
	.align		4
        /*000c*/ 	.byte	0x03, 0x1b
        /*000e*/ 	.short	0x00ff


	//----- nvinfo : EIATTR_MERCURY_ISA_VERSION
	.align		4
        /*0010*/ 	.byte	0x03, 0x5f
        /*0012*/ 	.short	0x0101


	//----- nvinfo : EIATTR_VRC_CTA_INIT_COUNT
	.align		4
        /*0014*/ 	.byte	0x02, 0x4a
	.zero		1
	.zero		1


	//----- nvinfo : EIATTR_EXIT_INSTR_OFFSETS
	.align		4
        /*0018*/ 	.byte	0x04, 0x1c
        /*001a*/ 	.short	(.L_67 - .L_66)


	//   ....[0]....
.L_66:
        /*001c*/ 	.word	0x00000010


	//----- nvinfo : EIATTR_SW_WAR
	.align		4
.L_67:
        /*0020*/ 	.byte	0x04, 0x36
        /*0022*/ 	.short	(.L_69 - .L_68)
.L_68:
        /*0024*/ 	.word	0x00000008
.L_69:


//--------------------- .nv.info._Z8WaoCycle10boundariesi --------------------------
	.section	.nv.info._Z8WaoCycle10boundariesi,"",@"SHT_CUDA_INFO"
	.sectionflags	@""
	.align	4


	//----- nvinfo : EIATTR_CUDA_API_VERSION
	.align		4
        /*0000*/ 	.byte	0x04, 0x37
        /*0002*/ 	.short	(.L_71 - .L_70)
.L_70:
        /*0004*/ 	.word	0x00000082


	//----- nvinfo : EIATTR_KPARAM_INFO
	.align		4
.L_71:
        /*0008*/ 	.byte	0x04, 0x17
        /*000a*/ 	.short	(.L_73 - .L_72)
.L_72:
        /*000c*/ 	.word	0x00000000
        /*0010*/ 	.short	0x0001
        /*0012*/ 	.short	0x0030
        /*0014*/ 	.byte	0x00, 0xf0, 0x11, 0x00


	//----- nvinfo : EIATTR_KPARAM_INFO
	.align		4
.L_73:
        /*0018*/ 	.byte	0x04, 0x17
        /*001a*/ 	.short	(.L_75 - .L_74)
.L_74:
        /*001c*/ 	.word	0x00000000
        /*0020*/ 	.short	0x0000
        /*0022*/ 	.short	0x0000
        /*0024*/ 	.byte	0x00, 0xf0, 0xc1, 0x00


	//----- nvinfo : EIATTR_SPARSE_MMA_MASK
	.align		4
.L_75:
        /*0028*/ 	.byte	0x03, 0x50
        /*002a*/ 	.short	0x0000


	//----- nvinfo : EIATTR_MAXREG_COUNT
	.align		4
        /*002c*/ 	.byte	0x03, 0x1b
        /*002e*/ 	.short	0x00ff


	//----- nvinfo : EIATTR_MERCURY_ISA_VERSION
	.align		4
        /*0030*/ 	.byte	0x03, 0x5f
        /*0032*/ 	.short	0x0101


	//----- nvinfo : EIATTR_VRC_CTA_INIT_COUNT
	.align		4
        /*0034*/ 	.byte	0x02, 0x4a
	.zero		1
	.zero		1


	//----- nvinfo : EIATTR_EXIT_INSTR_OFFSETS
	.align		4
        /*0038*/ 	.byte	0x04, 0x1c
        /*003a*/ 	.short	(.L_77 - .L_76)


	//   ....[0]....
.L_76:
        /*003c*/ 	.word	0x00000120


	//   ....[1]....
        /*0040*/ 	.word	0x000025d0


	//----- nvinfo : EIATTR_CRS_STACK_SIZE
	.align		4
.L_77:
        /*0044*/ 	.byte	0x04, 0x1e
        /*0046*/ 	.short	(.L_79 - .L_78)
.L_78:
        /*0048*/ 	.word	0x00000000


	//----- nvinfo : EIATTR_CBANK_PARAM_SIZE
	.align		4
.L_79:
        /*004c*/ 	.byte	0x03, 0x19
        /*004e*/ 	.short	0x0034


	//----- nvinfo : EIATTR_PARAM_CBANK
	.align		4
        /*0050*/ 	.byte	0x04, 0x0a
        /*0052*/ 	.short	(.L_81 - .L_80)
	.align		4
.L_80:
        /*0054*/ 	.word	index@(.nv.constant0._Z8WaoCycle10boundariesi)
        /*0058*/ 	.short	0x0380
        /*005a*/ 	.short	0x0034


	//----- nvinfo : EIATTR_SW_WAR
	.align		4
.L_81:
        /*005c*/ 	.byte	0x04, 0x36
        /*005e*/ 	.short	(.L_83 - .L_82)
.L_82:
        /*0060*/ 	.word	0x00000008
.L_83:


//--------------------- .nv.callgraph             --------------------------
	.section	.nv.callgraph,"",@"SHT_CUDA_CALLGRAPH"
	.align	4
	.sectionentsize	8
	.align		4
        /*0000*/ 	.word	0x00000000
	.align		4
        /*0004*/ 	.word	0xffffffff
	.align		4
        /*0008*/ 	.word	0x00000000
	.align		4
        /*000c*/ 	.word	0xfffffffe
	.align		4
        /*0010*/ 	.word	0x00000000
	.align		4
        /*0014*/ 	.word	0xfffffffd
	.align		4
        /*0018*/ 	.word	0x00000000
	.align		4
        /*001c*/ 	.word	0xfffffffc


//--------------------- .nv.constant4             --------------------------
	.section	.nv.constant4,"a",@progbits
	.align	8
	.align		8
.nv.constant4:
        /*0000*/ 	.dword	precalc_xorwow_matrix
	.align		8
        /*0008*/ 	.dword	precalc_xorwow_offset_matrix
	.align		8
        /*0010*/ 	.dword	mrg32k3aM1
	.align		8
        /*0018*/ 	.dword	mrg32k3aM2
	.align		8
        /*0020*/ 	.dword	mrg32k3aM1SubSeq
	.align		8
        /*0028*/ 	.dword	mrg32k3aM2SubSeq
	.align		8
        /*0030*/ 	.dword	mrg32k3aM1Seq
	.align		8
        /*0038*/ 	.dword	mrg32k3aM2Seq
	.align		8
        /*0040*/ 	.dword	_ZN34_INTERNAL_bda0967d_4_k_cu_0fce2d584cuda3std3__45__cpo5beginE
	.align		8
        /*0048*/ 	.dword	_ZN34_INTERNAL_bda0967d_4_k_cu_0fce2d584cuda3std3__45__cpo3endE
	.align		8
        /*0050*/ 	.dword	_ZN34_INTERNAL_bda0967d_4_k_cu_0fce2d584cuda3std3__45__cpo6cbeginE
	.align		8
        /*0058*/ 	.dword	_ZN34_INTERNAL_bda0967d_4_k_cu_0fce2d584cuda3std3__45__cpo4cendE
	.align		8
        /*0060*/ 	.dword	_ZN34_INTERNAL_bda0967d_4_k_cu_0fce2d584cuda3std3__45__cpo6rbeginE
	.align		8
        /*0068*/ 	.dword	_ZN34_INTERNAL_bda0967d_4_k_cu_0fce2d584cuda3std3__45__cpo4rendE
	.align		8
        /*0070*/ 	.dword	_ZN34_INTERNAL_bda0967d_4_k_cu_0fce2d584cuda3std3__45__cpo7crbeginE
	.align		8
        /*0078*/ 	.dword	_ZN34_INTERNAL_bda0967d_4_k_cu_0fce2d584cuda3std3__45__cpo5crendE
	.align		8
        /*0080*/ 	.dword	_ZN34_INTERNAL_bda0967d_4_k_cu_0fce2d584cuda3std3__436_GLOBAL__N__bda0967d_4_k_cu_0fce2d586ignoreE
	.align		8
        /*0088*/ 	.dword	_ZN34_INTERNAL_bda0967d_4_k_cu_0fce2d584cuda3std3__419piecewise_constructE
	.align		8
        /*0090*/ 	.dword	_ZN34_INTERNAL_bda0967d_4_k_cu_0fce2d584cuda3std3__48in_placeE
	.align		8
        /*0098*/ 	.dword	_ZN34_INTERNAL_bda0967d_4_k_cu_0fce2d584cuda3std3__420unreachable_sentinelE
	.align		8
        /*00a0*/ 	.dword	_ZN34_INTERNAL_bda0967d_4_k_cu_0fce2d584cuda3std3__47nulloptE
	.align		8
        /*00a8*/ 	.dword	_ZN34_INTERNAL_bda0967d_4_k_cu_0fce2d584cuda3std3__48unexpectE
	.align		8
        /*00b0*/ 	.dword	_ZN34_INTERNAL_bda0967d_4_k_cu_0fce2d584cuda3std6ranges3__45__cpo4swapE
	.align		8
        /*00b8*/ 	.dword	_ZN34_INTERNAL_bda0967d_4_k_cu_0fce2d584cuda3std6ranges3__45__cpo9iter_moveE
	.align		8
        /*00c0*/ 	.dword	_ZN34_INTERNAL_bda0967d_4_k_cu_0fce2d584cuda3std6ranges3__45__cpo5beginE
	.align		8
        /*00c8*/ 	.dword	_ZN34_INTERNAL_bda0967d_4_k_cu_0fce2d584cuda3std6ranges3__45__cpo3endE
	.align		8
        /*00d0*/ 	.dword	_ZN34_INTERNAL_bda0967d_4_k_cu_0fce2d584cuda3std6ranges3__45__cpo6cbeginE
	.align		8
        /*00d8*/ 	.dword	_ZN34_INTERNAL_bda0967d_4_k_cu_0fce2d584cuda3std6ranges3__45__cpo4cendE
	.align		8
        /*00e0*/ 	.dword	_ZN34_INTERNAL_bda0967d_4_k_cu_0fce2d584cuda3std6ranges3__45__cpo7advanceE
	.align		8
        /*00e8*/ 	.dword	_ZN34_INTERNAL_bda0967d_4_k_cu_0fce2d584cuda3std6ranges3__45__cpo9iter_swapE
	.align		8
        /*00f0*/ 	.dword	_ZN34_INTERNAL_bda0967d_4_k_cu_0fce2d584cuda3std6ranges3__45__cpo4nextE
	.align		8
        /*00f8*/ 	.dword	_ZN34_INTERNAL_bda0967d_4_k_cu_0fce2d584cuda3std6ranges3__45__cpo4prevE
	.align		8
        /*0100*/ 	.dword	_ZN34_INTERNAL_bda0967d_4_k_cu_0fce2d584cuda3std6ranges3__45__cpo4dataE
	.align		8
        /*0108*/ 	.dword	_ZN34_INTERNAL_bda0967d_4_k_cu_0fce2d584cuda3std6ranges3__45__cpo5cdataE
	.align		8
        /*0110*/ 	.dword	_ZN34_INTERNAL_bda0967d_4_k_cu_0fce2d584cuda3std6ranges3__45__cpo4sizeE
	.align		8
        /*0118*/ 	.dword	_ZN34_INTERNAL_bda0967d_4_k_cu_0fce2d584cuda3std6ranges3__45__cpo5ssizeE
	.align		8
        /*0120*/ 	.dword	_ZN34_INTERNAL_bda0967d_4_k_cu_0fce2d584cuda3std6ranges3__45__cpo8distanceE
	.align		8
        /*0128*/ 	.dword	_ZN34_INTERNAL_bda0967d_4_k_cu_0fce2d586thrust24THRUST_300001_SM_1000_NS8cuda_cub3parE
	.align		8
        /*0130*/ 	.dword	_ZN34_INTERNAL_bda0967d_4_k_cu_0fce2d586thrust24THRUST_300001_SM_1000_NS8cuda_cub10par_nosyncE
	.align		8
        /*0138*/ 	.dword	_ZN34_INTERNAL_bda0967d_4_k_cu_0fce2d586thrust24THRUST_300001_SM_1000_NS6system6detail10sequential3seqE
	.align		8
        /*0140*/ 	.dword	_ZN34_INTERNAL_bda0967d_4_k_cu_0fce2d586thrust24THRUST_300001_SM_1000_NS12placeholders2_1E
	.align		8
        /*0148*/ 	.dword	_ZN34_INTERNAL_bda0967d_4_k_cu_0fce2d586thrust24THRUST_300001_SM_1000_NS12placeholders2_2E
	.align		8
        /*0150*/ 	.dword	_ZN34_INTERNAL_bda0967d_4_k_cu_0fce2d586thrust24THRUST_300001_SM_1000_NS12placeholders2_3E
	.align		8
        /*0158*/ 	.dword	_ZN34_INTERNAL_bda0967d_4_k_cu_0fce2d586thrust24THRUST_300001_SM_1000_NS12placeholders2_4E
	.align		8
        /*0160*/ 	.dword	_ZN34_INTERNAL_bda0967d_4_k_cu_0fce2d586thrust24THRUST_300001_SM_1000_NS12placeholders2_5E
	.align		8
        /*0168*/ 	.dword	_ZN34_INTERNAL_bda0967d_4_k_cu_0fce2d586thrust24THRUST_300001_SM_1000_NS12placeholders2_6E
	.align		8
        /*0170*/ 	.dword	_ZN34_INTERNAL_bda0967d_4_k_cu_0fce2d586thrust24THRUST_300001_SM_1000_NS12placeholders2_7E
	.align		8
        /*0178*/ 	.dword	_ZN34_INTERNAL_bda0967d_4_k_cu_0fce2d586thrust24THRUST_300001_SM_1000_NS12placeholders2_8E
	.align		8
        /*0180*/ 	.dword	_ZN34_INTERNAL_bda0967d_4_k_cu_0fce2d586thrust24THRUST_300001_SM_1000_NS12placeholders2_9E
	.align		8
        /*0188*/ 	.dword	_ZN34_INTERNAL_bda0967d_4_k_cu_0fce2d586thrust24THRUST_300001_SM_1000_NS12placeholders3_10E
	.align		8
        /*0190*/ 	.dword	_ZN34_INTERNAL_bda0967d_4_k_cu_0fce2d586thrust24THRUST_300001_SM_1000_NS3seqE


//--------------------- .nv.constant3             --------------------------
	.section	.nv.constant3,"a",@progbits
	.align	8
.nv.constant3:
	.type		__cr_lgamma_table,@object
	.size		__cr_lgamma_table,(.L_8 - __cr_lgamma_table)
__cr_lgamma_table:
        /*0000*/ 	.byte	0x00, 0x00, 0x00, 0x00, 0x00, 0x00, 0x00, 0x00, 0x00, 0x00, 0x00, 0x00, 0x00, 0x00, 0x00, 0x00
        /*0010*/ 	.byte	0xef, 0x39, 0xfa, 0xfe, 0x42, 0x2e, 0xe6, 0x3f, 0x02, 0x20, 0x2a, 0xfa, 0x0b, 0xab, 0xfc, 0x3f
        /*0020*/ 	.byte	0xf9, 0x2c, 0x92, 0x7c, 0xa7, 0x6c, 0x09, 0x40, 0xc9, 0x79, 0x44, 0x3c, 0x64, 0x26, 0x13, 0x40
        /*0030*/ 	.byte	0xca, 0x01, 0xcf, 0x3a, 0x27, 0x51, 0x1a, 0x40, 0x30, 0xcc, 0x2d, 0xf3, 0xe1, 0x0c, 0x21, 0x40
        /*0040*/ 	.byte	0x0d, 0xb7, 0xfc, 0x82, 0x8e, 0x35, 0x25, 0x40
.L_8:


//--------------------- .text._ZN3cub18CUB_300001_SM_10006detail11EmptyKernelIvEEvv --------------------------
	.section	.text._ZN3cub18CUB_300001_SM_10006detail11EmptyKernelIvEEvv,"ax",@progbits
	.align	128
        .global         _ZN3cub18CUB_300001_SM_10006detail11EmptyKernelIvEEvv
        .type           _ZN3cub18CUB_300001_SM_10006detail11EmptyKernelIvEEvv,@function
        .size           _ZN3cub18CUB_300001_SM_10006detail11EmptyKernelIvEEvv,(.L_x_11 - _ZN3cub18CUB_300001_SM_10006detail11EmptyKernelIvEEvv)
        .other          _ZN3cub18CUB_300001_SM_10006detail11EmptyKernelIvEEvv,@"STO_CUDA_ENTRY STV_DEFAULT"
_ZN3cub18CUB_300001_SM_10006detail11EmptyKernelIvEEvv:
.text._ZN3cub18CUB_300001_SM_10006detail11EmptyKernelIvEEvv:
[----:B------:R-:W-:Y:S01]  /*0000*/  LDC R1, c[0x0][0x37c] ;  /* 0x0000df00ff017b82 */ /* 0x000fe20000000800 */
[----:B------:R-:W-:Y:S05]  /*0010*/  EXIT ;  /* 0x000000000000794d */ /* 0x000fea0003800000 */
.L_x_0:
[----:B------:R-:W-:-:S00]  /*0020*/  BRA `(.L_x_0) ;  /* 0xfffffffc00fc7947 */ /* 0x000fc0000383ffff */
[----:B------:R-:W-:-:S00]  /*0030*/  NOP ;  /* 0x0000000000007918 */ /* 0x000fc00000000000 */
        /* <DEDUP_REMOVED lines=12> */
.L_x_11:


//--------------------- .text._Z8WaoCycle10boundariesi --------------------------
	.section	.text._Z8WaoCycle10boundariesi,"ax",@progbits
	.align	128
        .global         _Z8WaoCycle10boundariesi
        .type           _Z8WaoCycle10boundariesi,@function
        .size           _Z8WaoCycle10boundariesi,(.L_x_12 - _Z8WaoCycle10boundariesi)
        .other          _Z8WaoCycle10boundariesi,@"STO_CUDA_ENTRY STV_DEFAULT"
_Z8WaoCycle10boundariesi:
.text._Z8WaoCycle10boundariesi:
[----:B------:R-:W0:Y:S02]  /*0000*/  LDC R1, c[0x0][0x37c] ;  /* 0x0000df00ff017b82 */ /* 0x000e240000000800 */
[----:B0-----:R-:W-:Y:S01]  /*0010*/  VIADD R1, R1, 0xffffffd0 ;  /* 0xffffffd001017836 */ /* 0x001fe20000000000 */
[----:B------:R-:W-:Y:S01]  /*0020*/  CS2R R2, SR_CLOCKLO ;  /* 0x0000000000027805 */ /* 0x000fe20000015000 */
[----:B------:R-:W0:Y:S05]  /*0030*/  S2R R11, SR_TID.X ;  /* 0x00000000000b7919 */ /* 0x000e2a0000002100 */
[----:B------:R-:W-:Y:S02]  /*0040*/  LOP3.LUT R0, R2, 0xaad26b49, RZ, 0x3c, !PT ;  /* 0xaad26b4902007812 */ /* 0x000fe400078e3cff */
[----:B------:R-:W-:-:S03]  /*0050*/  LOP3.LUT R2, R3, 0xf7dcefdd, RZ, 0x3c, !PT ;  /* 0xf7dcefdd03027812 */ /* 0x000fc600078e3cff */
[----:B------:R-:W-:Y:S02]  /*0060*/  IMAD R0, R0, 0x4182bed5, RZ ;  /* 0x4182bed500007824 */ /* 0x000fe400078e02ff */
[----:B------:R-:W-:Y:S02]  /*0070*/  IMAD R9, R2, -0x658354e5, RZ ;  /* 0x9a7cab1b02097824 */ /* 0x000fe400078e02ff */
[C---:B------:R-:W-:Y:S01]  /*0080*/  VIADD R3, R0.reuse, 0x75bcd15 ;  /* 0x075bcd1500037836 */ /* 0x040fe20000000000 */
[C---:B------:R-:W-:Y:S01]  /*0090*/  LOP3.LUT R4, R0.reuse, 0x159a55e5, RZ, 0x3c, !PT ;  /* 0x159a55e500047812 */ /* 0x040fe200078e3cff */
[C---:B------:R-:W-:Y:S01]  /*00a0*/  VIADD R7, R0.reuse, 0x583f19 ;  /* 0x00583f1900077836 */ /* 0x040fe20000000000 */
[----:B------:R-:W-:Y:S01]  /*00b0*/  IADD3 R2, PT, PT, R0, 0x64f0c9, R9 ;  /* 0x0064f0c900027810 */ /* 0x000fe20007ffe009 */
[C---:B------:R-:W-:Y:S01]  /*00c0*/  VIADD R5, R9.reuse, 0x1f123bb5 ;  /* 0x1f123bb509057836 */ /* 0x040fe20000000000 */
[----:B------:R-:W-:-:S03]  /*00d0*/  LOP3.LUT R6, R9, 0x5491333, RZ, 0x3c, !PT ;  /* 0x0549133309067812 */ /* 0x000fc600078e3cff */
[----:B------:R1:W-:Y:S04]  /*00e0*/  STL.64 [R1], R2 ;  /* 0x0000000201007387 */ /* 0x0003e80000100a00 */
[----:B------:R1:W-:Y:S04]  /*00f0*/  STL.64 [R1+0x8], R4 ;  /* 0x0000080401007387 */ /* 0x0003e80000100a00 */
[----:B------:R1:W-:Y:S01]  /*0100*/  STL.64 [R1+0x10], R6 ;  /* 0x0000100601007387 */ /* 0x0003e20000100a00 */
[----:B0-----:R-:W-:-:S13]  /*0110*/  ISETP.NE.AND P0, PT, R11, RZ, PT ;  /* 0x000000ff0b00720c */ /* 0x001fda0003f05270 */
[----:B-1----:R-:W-:Y:S05]  /*0120*/  @!P0 EXIT ;  /* 0x000000000000894d */ /* 0x002fea0003800000 */
[----:B------:R-:W-:Y:S01]  /*0130*/  IMAD.MOV.U32 R10, RZ, RZ, RZ ;  /* 0x000000ffff0a7224 */ /* 0x000fe200078e00ff */
[----:B------:R-:W0:Y:S01]  /*0140*/  LDCU.64 UR6, c[0x0][0x358] ;  /* 0x00006b00ff0677ac */ /* 0x000e220008000a00 */
[----:B------:R-:W-:-:S07]  /*0150*/  IMAD.MOV.U32 R7, RZ, RZ, RZ ;  /* 0x000000ffff077224 */ /* 0x000fce00078e00ff */
.L_x_9:
[----:B-1----:R-:W-:Y:S01]  /*0160*/  LOP3.LUT R0, R11, 0x3, RZ, 0xc0, !PT ;  /* 0x000000030b007812 */ /* 0x002fe200078ec0ff */
[----:B------:R-:W-:Y:S03]  /*0170*/  BSSY.RECONVERGENT B0, `(.L_x_1) ;  /* 0x000023f000007945 */ /* 0x000fe60003800200 */
[----:B------:R-:W-:-:S04]  /*0180*/  ISETP.NE.U32.AND P0, PT, R0, RZ, PT ;  /* 0x000000ff0000720c */ /* 0x000fc80003f05070 */
[----:B------:R-:W-:-:S13]  /*0190*/  ISETP.NE.AND.EX P0, PT, RZ, RZ, PT, P0 ;  /* 0x000000ffff00720c */ /* 0x000fda0003f05300 */
[----:B------:R-:W-:Y:S05]  /*01a0*/  @!P0 BRA `(.L_x_2) ;  /* 0x0000002000ec8947 */ /* 0x000fea0003800000 */
[----:B------:R-:W1:Y:S01]  /*01b0*/  LDC.64 R8, c[0x4][RZ] ;  /* 0x01000000ff087b82 */ /* 0x000e620000000a00 */
[----:B------:R-:W-:Y:S01]  /*01c0*/  IMAD.MOV.U32 R0, RZ, RZ, RZ ;  /* 0x000000ffff007224 */ /* 0x000fe200078e00ff */
[----:B------:R-:W-:Y:S01]  /*01d0*/  CS2R R2, SRZ ;  /* 0x0000000000027805 */ /* 0x000fe2000001ff00 */
[----:B------:R-:W-:Y:S01]  /*01e0*/  IMAD.MOV.U32 R6, RZ, RZ, RZ ;  /* 0x000000ffff067224 */ /* 0x000fe200078e00ff */
[----:B------:R-:W-:Y:S01]  /*01f0*/  CS2R R4, SRZ ;  /* 0x0000000000047805 */ /* 0x000fe2000001ff00 */
[----:B-1----:R-:W-:-:S07]  /*0200*/  IMAD.WIDE.U32 R8, R7, 0xc80, R8 ;  /* 0x00000c8007087825 */ /* 0x002fce00078e0008 */
.L_x_4:
[----:B------:R-:W-:-:S06]  /*0210*/  IMAD R14, R6, 0x4, R1 ;  /* 0x00000004060e7824 */ /* 0x000fcc00078e0201 */
[----:B------:R-:W5:Y:S01]  /*0220*/  LDL R14, [R14+0x4] ;  /* 0x000004000e0e7983 */ /* 0x000f620000100800 */
[----:B------:R-:W-:Y:S01]  /*0230*/  IMAD.SHL.U32 R15, R6, 0x20, RZ ;  /* 0x00000020060f7824 */ /* 0x000fe200078e00ff */
[----:B------:R-:W-:-:S06]  /*0240*/  UMOV UR4, URZ ;  /* 0x000000ff00047c82 */ /* 0x000fcc0008000000 */
.L_x_3:
[----:B-----5:R-:W-:Y:S01]  /*0250*/  SHF.R.U32.HI R20, RZ, UR4, R14 ;  /* 0x00000004ff147c19 */ /* 0x020fe2000801160e */
[----:B------:R-:W-:-:S03]  /*0260*/  VIADD R12, R15, UR4 ;  /* 0x000000040f0c7c36 */ /* 0x000fc60008000000 */
[----:B------:R-:W-:-:S04]  /*0270*/  LOP3.LUT R13, R20, 0x1, RZ, 0xc0, !PT ;  /* 0x00000001140d7812 */ /* 0x000fc800078ec0ff */
[----:B------:R-:W-:Y:S01]  /*0280*/  ISETP.NE.U32.AND P0, PT, R13, 0x1, PT ;  /* 0x000000010d00780c */ /* 0x000fe20003f05070 */
[----:B------:R-:W-:-:S03]  /*0290*/  IMAD R13, R12, 0x5, RZ ;  /* 0x000000050c0d7824 */ /* 0x000fc600078e02ff */
[----:B------:R-:W-:Y:S01]  /*02a0*/  R2P PR, R20, 0x7e ;  /* 0x0000007e14007804 */ /* 0x000fe20000000000 */
[----:B------:R-:W-:-:S08]  /*02b0*/  IMAD.WIDE.U32 R12, R13, 0x4, R8 ;  /* 0x000000040d0c7825 */ /* 0x000fd000078e0008 */
[----:B0-----:R-:W2:Y:S04]  /*02c0*/  @!P0 LDG.E R17, desc[UR6][R12.64] ;  /* 0x000000060c118981 */ /* 0x001ea8000c1e1900 */
[----:B------:R-:W3:Y:S04]  /*02d0*/  @P1 LDG.E R19, desc[UR6][R12.64+0x14] ;  /* 0x000014060c131981 */ /* 0x000ee8000c1e1900 */
[----:B------:R-:W4:Y:S04]  /*02e0*/  @P2 LDG.E R21, desc[UR6][R12.64+0x28] ;  /* 0x000028060c152981 */ /* 0x000f28000c1e1900 */
[----:B------:R-:W4:Y:S04]  /*02f0*/  @P3 LDG.E R23, desc[UR6][R12.64+0x3c] ;  /* 0x00003c060c173981 */ /* 0x000f28000c1e1900 */
[----:B------:R-:W4:Y:S04]  /*0300*/  @!P0 LDG.E R16, desc[UR6][R12.64+0x8] ;  /* 0x000008060c108981 */ /* 0x000f28000c1e1900 */
[----:B------:R-:W4:Y:S04]  /*0310*/  @P4 LDG.E R25, desc[UR6][R12.64+0x50] ;  /* 0x000050060c194981 */ /* 0x000f28000c1e1900 */
[----:B------:R-:W4:Y:S04]  /*0320*/  @!P0 LDG.E R18, desc[UR6][R12.64+0x10] ;  /* 0x000010060c128981 */ /* 0x000f28000c1e1900 */
[----:B------:R-:W4:Y:S04]  /*0330*/  @P1 LDG.E R22, desc[UR6][R12.64+0x1c] ;  /* 0x00001c060c161981 */ /* 0x000f28000c1e1900 */
[----:B------:R-:W4:Y:S04]  /*0340*/  @P1 LDG.E R24, desc[UR6][R12.64+0x24] ;  /* 0x000024060c181981 */ /* 0x000f28000c1e1900 */
[----:B------:R-:W4:Y:S01]  /*0350*/  @P6 LDG.E R27, desc[UR6][R12.64+0x78] ;  /* 0x000078060c1b6981 */ /* 0x000f22000c1e1900 */
[----:B--2---:R-:W-:-:S03]  /*0360*/  @!P0 LOP3.LUT R0, R0, R17, RZ, 0x3c, !PT ;  /* 0x0000001100008212 */ /* 0x004fc600078e3cff */
[----:B------:R-:W2:Y:S01]  /*0370*/  @!P0 LDG.E R17, desc[UR6][R12.64+0x4] ;  /* 0x000004060c118981 */ /* 0x000ea2000c1e1900 */
[----:B---3--:R-:W-:-:S03]  /*0380*/  @P1 LOP3.LUT R0, R0, R19, RZ, 0x3c, !PT ;  /* 0x0000001300001212 */ /* 0x008fc600078e3cff */
[----:B------:R-:W3:Y:S01]  /*0390*/  @!P0 LDG.E R19, desc[UR6][R12.64+0xc] ;  /* 0x00000c060c138981 */ /* 0x000ee2000c1e1900 */
[----:B----4-:R-:W-:-:S03]  /*03a0*/  @P2 LOP3.LUT R0, R0, R21, RZ, 0x3c, !PT ;  /* 0x0000001500002212 */ /* 0x010fc600078e3cff */
[----:B------:R-:W4:Y:S01]  /*03b0*/  @P1 LDG.E R21, desc[UR6][R12.64+0x18] ;  /* 0x000018060c151981 */ /* 0x000f22000c1e1900 */
[----:B------:R-:W-:-:S03]  /*03c0*/  @P3 LOP3.LUT R0, R0, R23, RZ, 0x3c, !PT ;  /* 0x0000001700003212 */ /* 0x000fc600078e3cff */
[----:B------:R-:W4:Y:S01]  /*03d0*/  @P5 LDG.E R23, desc[UR6][R12.64+0x64] ;  /* 0x000064060c175981 */ /* 0x000f22000c1e1900 */
[----:B------:R-:W-:-:S03]  /*03e0*/  @!P0 LOP3.LUT R5, R5, R16, RZ, 0x3c, !PT ;  /* 0x0000001005058212 */ /* 0x000fc600078e3cff */
[----:B------:R-:W4:Y:S01]  /*03f0*/  @P2 LDG.E R16, desc[UR6][R12.64+0x30] ;  /* 0x000030060c102981 */ /* 0x000f22000c1e1900 */
[----:B------:R-:W-:-:S03]  /*0400*/  @P4 LOP3.LUT R0, R0, R25, RZ, 0x3c, !PT ;  /* 0x0000001900004212 */ /* 0x000fc600078e3cff */
[----:B------:R-:W4:Y:S01]  /*0410*/  @P3 LDG.E R25, desc[UR6][R12.64+0x48] ;  /* 0x000048060c193981 */ /* 0x000f22000c1e1900 */
[----:B------:R-:W-:-:S03]  /*0420*/  @!P0 LOP3.LUT R3, R3, R18, RZ, 0x3c, !PT ;  /* 0x0000001203038212 */ /* 0x000fc600078e3cff */
[----:B------:R-:W4:Y:S01]  /*0430*/  @P2 LDG.E R18, desc[UR6][R12.64+0x38] ;  /* 0x000038060c122981 */ /* 0x000f22000c1e1900 */
[----:B------:R-:W-:-:S03]  /*0440*/  @P1 LOP3.LUT R5, R5, R22, RZ, 0x3c, !PT ;  /* 0x0000001605051212 */ /* 0x000fc600078e3cff */
[----:B------:R-:W4:Y:S01]  /*0450*/  @P3 LDG.E R22, desc[UR6][R12.64+0x44] ;  /* 0x000044060c163981 */ /* 0x000f22000c1e1900 */
[----:B--2---:R-:W-:-:S03]  /*0460*/  @!P0 LOP3.LUT R4, R4, R17, RZ, 0x3c, !PT ;  /* 0x0000001104048212 */ /* 0x004fc600078e3cff */
[----:B------:R-:W2:Y:S01]  /*0470*/  @P1 LDG.E R17, desc[UR6][R12.64+0x20] ;  /* 0x000020060c111981 */ /* 0x000ea2000c1e1900 */
[----:B---3--:R-:W-:-:S03]  /*0480*/  @!P0 LOP3.LUT R2, R2, R19, RZ, 0x3c, !PT ;  /* 0x0000001302028212 */ /* 0x008fc600078e3cff */
[----:B------:R-:W3:Y:S01]  /*0490*/  @P2 LDG.E R19, desc[UR6][R12.64+0x2c] ;  /* 0x00002c060c132981 */ /* 0x000ee2000c1e1900 */
[----:B----4-:R-:W-:-:S03]  /*04a0*/  @P1 LOP3.LUT R4, R4, R21, RZ, 0x3c, !PT ;  /* 0x0000001504041212 */ /* 0x010fc600078e3cff */
[----:B------:R-:W4:Y:S01]  /*04b0*/  @P2 LDG.E R21, desc[UR6][R12.64+0x34] ;  /* 0x000034060c152981 */ /* 0x000f22000c1e1900 */
[----:B------:R-:W-:-:S03]  /*04c0*/  @P5 LOP3.LUT R0, R0, R23, RZ, 0x3c, !PT ;  /* 0x0000001700005212 */ /* 0x000fc600078e3cff */
[----:B------:R-:W4:Y:S01]  /*04d0*/  @P3 LDG.E R23, desc[UR6][R12.64+0x40] ;  /* 0x000040060c173981 */ /* 0x000f22000c1e1900 */
[----:B------:R-:W-:Y:S02]  /*04e0*/  @P1 LOP3.LUT R3, R3, R24, RZ, 0x3c, !PT ;  /* 0x0000001803031212 */ /* 0x000fe400078e3cff */
[----:B------:R-:W-:Y:S01]  /*04f0*/  @P2 LOP3.LUT R5, R5, R16, RZ, 0x3c, !PT ;  /* 0x0000001005052212 */ /* 0x000fe200078e3cff */
[----:B------:R-:W4:Y:S04]  /*0500*/  @P5 LDG.E R24, desc[UR6][R12.64+0x6c] ;  /* 0x00006c060c185981 */ /* 0x000f28000c1e1900 */
[----:B------:R-:W4:Y:S01]  /*0510*/  @P3 LDG.E R16, desc[UR6][R12.64+0x4c] ;  /* 0x00004c060c103981 */ /* 0x000f22000c1e1900 */
[----:B------:R-:W-:-:S03]  /*0520*/  @P2 LOP3.LUT R3, R3, R18, RZ, 0x3c, !PT ;  /* 0x0000001203032212 */ /* 0x000fc600078e3cff */
[----:B------:R-:W4:Y:S01]  /*0530*/  @P4 LDG.E R18, desc[UR6][R12.64+0x58] ;  /* 0x000058060c124981 */ /* 0x000f22000c1e1900 */
[----:B------:R-:W-:-:S03]  /*0540*/  @P3 LOP3.LUT R5, R5, R22, RZ, 0x3c, !PT ;  /* 0x0000001605053212 */ /* 0x000fc600078e3cff */
[----:B------:R-:W4:Y:S01]  /*0550*/  @P4 LDG.E R22, desc[UR6][R12.64+0x60] ;  /* 0x000060060c164981 */ /* 0x000f22000c1e1900 */
[----:B--2---:R-:W-:-:S03]  /*0560*/  @P1 LOP3.LUT R2, R2, R17, RZ, 0x3c, !PT ;  /* 0x0000001102021212 */ /* 0x004fc600078e3cff */
[----:B------:R-:W2:Y:S01]  /*0570*/  @P4 LDG.E R17, desc[UR6][R12.64+0x54] ;  /* 0x000054060c114981 */ /* 0x000ea2000c1e1900 */
[----:B---3--:R-:W-:-:S03]  /*0580*/  @P2 LOP3.LUT R4, R4, R19, RZ, 0x3c, !PT ;  /* 0x0000001304042212 */ /* 0x008fc600078e3cff */
[----:B------:R-:W3:Y:S01]  /*0590*/  @P4 LDG.E R19, desc[UR6][R12.64+0x5c] ;  /* 0x00005c060c134981 */ /* 0x000ee2000c1e1900 */
[----:B----4-:R-:W-:-:S03]  /*05a0*/  @P2 LOP3.LUT R2, R2, R21, RZ, 0x3c, !PT ;  /* 0x0000001502022212 */ /* 0x010fc600078e3cff */
[----:B------:R-:W4:Y:S01]  /*05b0*/  @P5 LDG.E R21, desc[UR6][R12.64+0x68] ;  /* 0x000068060c155981 */ /* 0x000f22000c1e1900 */
[----:B------:R-:W-:-:S03]  /*05c0*/  @P3 LOP3.LUT R4, R4, R23, RZ, 0x3c, !PT ;  /* 0x0000001704043212 */ /* 0x000fc600078e3cff */
[----:B------:R-:W4:Y:S01]  /*05d0*/  @P5 LDG.E R23, desc[UR6][R12.64+0x70] ;  /* 0x000070060c175981 */ /* 0x000f22000c1e1900 */
[----:B------:R-:W-:Y:S02]  /*05e0*/  LOP3.LUT P0, RZ, R20, 0x80, RZ, 0xc0, !PT ;  /* 0x0000008014ff7812 */ /* 0x000fe4000780c0ff */
[----:B------:R-:W-:Y:S02]  /*05f0*/  @P3 LOP3.LUT R2, R2, R25, RZ, 0x3c, !PT ;  /* 0x0000001902023212 */ /* 0x000fe400078e3cff */
[----:B------:R-:W-:Y:S02]  /*0600*/  @P3 LOP3.LUT R3, R3, R16, RZ, 0x3c, !PT ;  /* 0x0000001003033212 */ /* 0x000fe400078e3cff */
[----:B------:R-:W4:Y:S01]  /*0610*/  @P5 LDG.E R16, desc[UR6][R12.64+0x74] ;  /* 0x000074060c105981 */ /* 0x000f22000c1e1900 */
[----:B------:R-:W-:-:S03]  /*0620*/  @P4 LOP3.LUT R5, R5, R18, RZ, 0x3c, !PT ;  /* 0x0000001205054212 */ /* 0x000fc600078e3cff */
[----:B------:R-:W4:Y:S01]  /*0630*/  @P6 LDG.E R18, desc[UR6][R12.64+0x80] ;  /* 0x000080060c126981 */ /* 0x000f22000c1e1900 */
[----:B------:R-:W-:-:S03]  /*0640*/  @P4 LOP3.LUT R3, R3, R22, RZ, 0x3c, !PT ;  /* 0x0000001603034212 */ /* 0x000fc600078e3cff */
[----:B------:R-:W4:Y:S01]  /*0650*/  @P6 LDG.E R22, desc[UR6][R12.64+0x88] ;  /* 0x000088060c166981 */ /* 0x000f22000c1e1900 */
[----:B------:R-:W-:-:S03]  /*0660*/  @P5 LOP3.LUT R5, R5, R24, RZ, 0x3c, !PT ;  /* 0x0000001805055212 */ /* 0x000fc600078e3cff */
[----:B------:R-:W4:Y:S04]  /*0670*/  @P0 LDG.E R25, desc[UR6][R12.64+0x8c] ;  /* 0x00008c060c190981 */ /* 0x000f28000c1e1900 */
[----:B------:R-:W4:Y:S04]  /*0680*/  @P0 LDG.E R24, desc[UR6][R12.64+0x94] ;  /* 0x000094060c180981 */ /* 0x000f28000c1e1900 */
        /* <DEDUP_REMOVED lines=9> */
[----:B------:R-:W-:Y:S02]  /*0720*/  @P6 LOP3.LUT R0, R0, R27, RZ, 0x3c, !PT ;  /* 0x0000001b00006212 */ /* 0x000fe400078e3cff */
[----:B------:R-:W-:Y:S02]  /*0730*/  @P5 LOP3.LUT R3, R3, R16, RZ, 0x3c, !PT ;  /* 0x0000001003035212 */ /* 0x000fe400078e3cff */
[----:B------:R-:W-:Y:S02]  /*0740*/  @P6 LOP3.LUT R5, R5, R18, RZ, 0x3c, !PT ;  /* 0x0000001205056212 */ /* 0x000fe400078e3cff */
[----:B------:R-:W-:Y:S02]  /*0750*/  @P6 LOP3.LUT R3, R3, R22, RZ, 0x3c, !PT ;  /* 0x0000001603036212 */ /* 0x000fe400078e3cff */
[----:B------:R-:W-:Y:S02]  /*0760*/  @P0 LOP3.LUT R0, R0, R25, RZ, 0x3c, !PT ;  /* 0x0000001900000212 */ /* 0x000fe400078e3cff */
[----:B------:R-:W-:-:S02]  /*0770*/  @P0 LOP3.LUT R5, R5, R24, RZ, 0x3c, !PT ;  /* 0x0000001805050212 */ /* 0x000fc400078e3cff */
[----:B------:R-:W-:Y:S02]  /*0780*/  @P0 LOP3.LUT R3, R3, R26, RZ, 0x3c, !PT ;  /* 0x0000001a03030212 */ /* 0x000fe400078e3cff */
[----:B--2---:R-:W-:Y:S02]  /*0790*/  @P6 LOP3.LUT R4, R4, R17, RZ, 0x3c, !PT ;  /* 0x0000001104046212 */ /* 0x004fe400078e3cff */
[----:B---3--:R-:W-:Y:S02]  /*07a0*/  @P6 LOP3.LUT R2, R2, R19, RZ, 0x3c, !PT ;  /* 0x0000001302026212 */ /* 0x008fe400078e3cff */
[----:B----4-:R-:W-:Y:S02]  /*07b0*/  @P0 LOP3.LUT R4, R4, R21, RZ, 0x3c, !PT ;  /* 0x0000001504040212 */ /* 0x010fe400078e3cff */
[----:B------:R-:W-:Y:S02]  /*07c0*/  @P0 LOP3.LUT R2, R2, R23, RZ, 0x3c, !PT ;  /* 0x0000001702020212 */ /* 0x000fe400078e3cff */
[----:B------:R-:W-:-:S13]  /*07d0*/  R2P PR, R20.B1, 0x7f ;  /* 0x0000007f14007804 */ /* 0x000fda0000001000 */
[----:B------:R-:W2:Y:S04]  /*07e0*/  @P0 LDG.E R18, desc[UR6][R12.64+0xb0] ;  /* 0x0000b0060c120981 */ /* 0x000ea8000c1e1900 */
[----:B------:R-:W3:Y:S04]  /*07f0*/  @P0 LDG.E R21, desc[UR6][R12.64+0xa0] ;  /* 0x0000a0060c150981 */ /* 0x000ee8000c1e1900 */
[----:B------:R-:W4:Y:S04]  /*0800*/  @P0 LDG.E R23, desc[UR6][R12.64+0xa4] ;  /* 0x0000a4060c170981 */ /* 0x000f28000c1e1900 */
[----:B------:R-:W4:Y:S04]  /*0810*/  @P0 LDG.E R16, desc[UR6][R12.64+0xa8] ;  /* 0x0000a8060c100981 */ /* 0x000f28000c1e1900 */
[----:B------:R-:W4:Y:S04]  /*0820*/  @P0 LDG.E R25, desc[UR6][R12.64+0xac] ;  /* 0x0000ac060c190981 */ /* 0x000f28000c1e1900 */
[----:B------:R-:W4:Y:S04]  /*0830*/  @P1 LDG.E R27, desc[UR6][R12.64+0xb4] ;  /* 0x0000b4060c1b1981 */ /* 0x000f28000c1e1900 */
[----:B------:R-:W4:Y:S04]  /*0840*/  @P2 LDG.E R29, desc[UR6][R12.64+0xc8] ;  /* 0x0000c8060c1d2981 */ /* 0x000f28000c1e1900 */
[----:B------:R-:W4:Y:S04]  /*0850*/  @P3 LDG.E R19, desc[UR6][R12.64+0xdc] ;  /* 0x0000dc060c133981 */ /* 0x000f28000c1e1900 */
        /* <DEDUP_REMOVED lines=12> */
[----:B------:R-:W-:Y:S01]  /*0920*/  LOP3.LUT P0, RZ, R20, 0x8000, RZ, 0xc0, !PT ;  /* 0x0000800014ff7812 */ /* 0x000fe2000780c0ff */
[----:B------:R-:W4:Y:S04]  /*0930*/  @P1 LDG.E R25, desc[UR6][R12.64+0xc0] ;  /* 0x0000c0060c191981 */ /* 0x000f28000c1e1900 */
[----:B------:R-:W4:Y:S01]  /*0940*/  @P1 LDG.E R20, desc[UR6][R12.64+0xc4] ;  /* 0x0000c4060c141981 */ /* 0x000f22000c1e1900 */
[----:B------:R-:W-:-:S03]  /*0950*/  @P1 LOP3.LUT R0, R0, R27, RZ, 0x3c, !PT ;  /* 0x0000001b00001212 */ /* 0x000fc600078e3cff */
[----:B------:R-:W4:Y:S01]  /*0960*/  @P2 LDG.E R27, desc[UR6][R12.64+0xcc] ;  /* 0x0000cc060c1b2981 */ /* 0x000f22000c1e1900 */
[----:B------:R-:W-:-:S03]  /*0970*/  @P2 LOP3.LUT R0, R0, R29, RZ, 0x3c, !PT ;  /* 0x0000001d00002212 */ /* 0x000fc600078e3cff */
[----:B------:R-:W4:Y:S01]  /*0980*/  @P6 LDG.E R29, desc[UR6][R12.64+0x118] ;  /* 0x000118060c1d6981 */ /* 0x000f22000c1e1900 */
[----:B------:R-:W-:-:S03]  /*0990*/  @P3 LOP3.LUT R0, R0, R19, RZ, 0x3c, !PT ;  /* 0x0000001300003212 */ /* 0x000fc600078e3cff */
[----:B------:R-:W4:Y:S01]  /*09a0*/  @P2 LDG.E R19, desc[UR6][R12.64+0xd4] ;  /* 0x0000d4060c132981 */ /* 0x000f22000c1e1900 */
[----:B------:R-:W-:-:S03]  /*09b0*/  @P4 LOP3.LUT R0, R0, R17, RZ, 0x3c, !PT ;  /* 0x0000001100004212 */ /* 0x000fc600078e3cff */
[----:B------:R-:W4:Y:S04]  /*09c0*/  @P5 LDG.E R17, desc[UR6][R12.64+0x108] ;  /* 0x000108060c115981 */ /* 0x000f28000c1e1900 */
[----:B------:R-:W4:Y:S01]  /*09d0*/  @P0 LDG.E R26, desc[UR6][R12.64+0x13c] ;  /* 0x00013c060c1a0981 */ /* 0x000f22000c1e1900 */
[----:B--2---:R-:W-:-:S03]  /*09e0*/  @P1 LOP3.LUT R5, R5, R18, RZ, 0x3c, !PT ;  /* 0x0000001205051212 */ /* 0x004fc600078e3cff */
[----:B------:R-:W2:Y:S01]  /*09f0*/  @P4 LDG.E R18, desc[UR6][R12.64+0x100] ;  /* 0x000100060c124981 */ /* 0x000ea2000c1e1900 */
[----:B---3--:R-:W-:Y:S02]  /*0a00*/  @P5 LOP3.LUT R0, R0, R21, RZ, 0x3c, !PT ;  /* 0x0000001500005212 */ /* 0x008fe400078e3cff */
[----:B------:R-:W-:Y:S01]  /*0a10*/  @P2 LOP3.LUT R5, R5, R22, RZ, 0x3c, !PT ;  /* 0x0000001605052212 */ /* 0x000fe200078e3cff */
[----:B------:R-:W3:Y:S01]  /*0a20*/  @P3 LDG.E R21, desc[UR6][R12.64+0xe0] ;  /* 0x0000e0060c153981 */ /* 0x000ee2000c1e1900 */
[----:B----4-:R-:W-:-:S03]  /*0a30*/  @P1 LOP3.LUT R4, R4, R23, RZ, 0x3c, !PT ;  /* 0x0000001704041212 */ /* 0x010fc600078e3cff */
[----:B------:R-:W4:Y:S04]  /*0a40*/  @P3 LDG.E R22, desc[UR6][R12.64+0xec] ;  /* 0x0000ec060c163981 */ /* 0x000f28000c1e1900 */
[----:B------:R-:W2:Y:S01]  /*0a50*/  @P3 LDG.E R23, desc[UR6][R12.64+0xe8] ;  /* 0x0000e8060c173981 */ /* 0x000ea2000c1e1900 */
[----:B------:R-:W-:-:S03]  /*0a60*/  @P1 LOP3.LUT R2, R2, R25, RZ, 0x3c, !PT ;  /* 0x0000001902021212 */ /* 0x000fc600078e3cff */
[----:B------:R-:W2:Y:S01]  /*0a70*/  @P4 LDG.E R25, desc[UR6][R12.64+0xf4] ;  /* 0x0000f4060c194981 */ /* 0x000ea2000c1e1900 */
[----:B------:R-:W-:-:S03]  /*0a80*/  @P1 LOP3.LUT R3, R3, R20, RZ, 0x3c, !PT ;  /* 0x0000001403031212 */ /* 0x000fc600078e3cff */
[----:B------:R-:W2:Y:S01]  /*0a90*/  @P3 LDG.E R20, desc[UR6][R12.64+0xe4] ;  /* 0x0000e4060c143981 */ /* 0x000ea2000c1e1900 */
[----:B------:R-:W-:Y:S02]  /*0aa0*/  @P2 LOP3.LUT R4, R4, R27, RZ, 0x3c, !PT ;  /* 0x0000001b04042212 */ /* 0x000fe400078e3cff */
[----:B------:R-:W-:Y:S01]  /*0ab0*/  @P2 LOP3.LUT R3, R3, R16, RZ, 0x3c, !PT ;  /* 0x0000001003032212 */ /* 0x000fe200078e3cff */
[----:B------:R-:W2:Y:S04]  /*0ac0*/  @P4 LDG.E R27, desc[UR6][R12.64+0xfc] ;  /* 0x0000fc060c1b4981 */ /* 0x000ea8000c1e1900 */
[----:B------:R-:W2:Y:S01]  /*0ad0*/  @P5 LDG.E R16, desc[UR6][R12.64+0x10c] ;  /* 0x00010c060c105981 */ /* 0x000ea2000c1e1900 */
[----:B------:R-:W-:-:S03]  /*0ae0*/  @P2 LOP3.LUT R2, R2, R19, RZ, 0x3c, !PT ;  /* 0x0000001302022212 */ /* 0x000fc600078e3cff */
[----:B------:R-:W2:Y:S01]  /*0af0*/  @P5 LDG.E R19, desc[UR6][R12.64+0x110] ;  /* 0x000110060c135981 */ /* 0x000ea2000c1e1900 */
[----:B------:R-:W-:-:S03]  /*0b00*/  @P6 LOP3.LUT R0, R0, R29, RZ, 0x3c, !PT ;  /* 0x0000001d00006212 */ /* 0x000fc600078e3cff */
[----:B------:R-:W2:Y:S01]  /*0b10*/  @P0 LDG.E R29, desc[UR6][R12.64+0x12c] ;  /* 0x00012c060c1d0981 */ /* 0x000ea2000c1e1900 */
[----:B---3--:R-:W-:-:S03]  /*0b20*/  @P3 LOP3.LUT R4, R4, R21, RZ, 0x3c, !PT ;  /* 0x0000001504043212 */ /* 0x008fc600078e3cff */
[----:B------:R-:W3:Y:S01]  /*0b30*/  @P6 LDG.E R21, desc[UR6][R12.64+0x11c] ;  /* 0x00011c060c156981 */ /* 0x000ee2000c1e1900 */
[----:B----4-:R-:W-:-:S03]  /*0b40*/  @P3 LOP3.LUT R3, R3, R22, RZ, 0x3c, !PT ;  /* 0x0000001603033212 */ /* 0x010fc600078e3cff */
[----:B------:R-:W4:Y:S01]  /*0b50*/  @P6 LDG.E R22, desc[UR6][R12.64+0x128] ;  /* 0x000128060c166981 */ /* 0x000f22000c1e1900 */
[----:B--2---:R-:W-:Y:S02]  /*0b60*/  @P3 LOP3.LUT R2, R2, R23, RZ, 0x3c, !PT ;  /* 0x0000001702023212 */ /* 0x004fe400078e3cff */
[----:B------:R-:W-:Y:S01]  /*0b70*/  @P4 LOP3.LUT R3, R3, R18, RZ, 0x3c, !PT ;  /* 0x0000001203034212 */ /* 0x000fe200078e3cff */
[----:B------:R-:W2:Y:S01]  /*0b80*/  @P6 LDG.E R23, desc[UR6][R12.64+0x124] ;  /* 0x000124060c176981 */ /* 0x000ea2000c1e1900 */
[----:B------:R-:W-:-:S03]  /*0b90*/  @P4 LOP3.LUT R4, R4, R25, RZ, 0x3c, !PT ;  /* 0x0000001904044212 */ /* 0x000fc600078e3cff */
[----:B------:R-:W4:Y:S01]  /*0ba0*/  @P6 LDG.E R18, desc[UR6][R12.64+0x120] ;  /* 0x000120060c126981 */ /* 0x000f22000c1e1900 */
[----:B------:R-:W-:-:S03]  /*0bb0*/  @P3 LOP3.LUT R5, R5, R20, RZ, 0x3c, !PT ;  /* 0x0000001405053212 */ /* 0x000fc600078e3cff */
[----:B------:R-:W4:Y:S01]  /*0bc0*/  @P5 LDG.E R20, desc[UR6][R12.64+0x114] ;  /* 0x000114060c145981 */ /* 0x000f22000c1e1900 */
[----:B------:R-:W-:Y:S02]  /*0bd0*/  @P4 LOP3.LUT R5, R5, R24, RZ, 0x3c, !PT ;  /* 0x0000001805054212 */ /* 0x000fe400078e3cff */
[----:B------:R-:W-:Y:S01]  /*0be0*/  @P5 LOP3.LUT R4, R4, R17, RZ, 0x3c, !PT ;  /* 0x0000001104045212 */ /* 0x000fe200078e3cff */
[----:B------:R-:W4:Y:S04]  /*0bf0*/  @P0 LDG.E R24, desc[UR6][R12.64+0x134] ;  /* 0x000134060c180981 */ /* 0x000f28000c1e1900 */
[----:B------:R-:W4:Y:S04]  /*0c00*/  @P0 LDG.E R17, desc[UR6][R12.64+0x130] ;  /* 0x000130060c110981 */ /* 0x000f28000c1e1900 */
[----:B------:R-:W4:Y:S01]  /*0c10*/  @P0 LDG.E R25, desc[UR6][R12.64+0x138] ;  /* 0x000138060c190981 */ /* 0x000f22000c1e1900 */
[----:B------:R-:W-:Y:S01]  /*0c20*/  UIADD3 UR4, UPT, UPT, UR4, 0x10, URZ ;  /* 0x0000001004047890 */ /* 0x000fe2000fffe0ff */
[----:B------:R-:W-:-:S03]  /*0c30*/  @P4 LOP3.LUT R2, R2, R27, RZ, 0x3c, !PT ;  /* 0x0000001b02024212 */ /* 0x000fc600078e3cff */
[----:B------:R-:W-:Y:S01]  /*0c40*/  UISETP.NE.AND UP0, UPT, UR4, 0x20, UPT ;  /* 0x000000200400788c */ /* 0x000fe2000bf05270 */
[----:B------:R-:W-:Y:S02]  /*0c50*/  @P5 LOP3.LUT R5, R5, R16, RZ, 0x3c, !PT ;  /* 0x0000001005055212 */ /* 0x000fe400078e3cff */
[----:B------:R-:W-:Y:S02]  /*0c60*/  @P5 LOP3.LUT R2, R2, R19, RZ, 0x3c, !PT ;  /* 0x0000001302025212 */ /* 0x000fe400078e3cff */
[----:B------:R-:W-:Y:S02]  /*0c70*/  @P0 LOP3.LUT R0, R0, R29, RZ, 0x3c, !PT ;  /* 0x0000001d00000212 */ /* 0x000fe400078e3cff */
[----:B---3--:R-:W-:Y:S02]  /*0c80*/  @P6 LOP3.LUT R4, R4, R21, RZ, 0x3c, !PT ;  /* 0x0000001504046212 */ /* 0x008fe400078e3cff */
[----:B--2---:R-:W-:Y:S02]  /*0c90*/  @P6 LOP3.LUT R2, R2, R23, RZ, 0x3c, !PT ;  /* 0x0000001702026212 */ /* 0x004fe400078e3cff */
[----:B----4-:R-:W-:-:S02]  /*0ca0*/  @P6 LOP3.LUT R5, R5, R18, RZ, 0x3c, !PT ;  /* 0x0000001205056212 */ /* 0x010fc400078e3cff */
[----:B------:R-:W-:-:S04]  /*0cb0*/  @P5 LOP3.LUT R3, R3, R20, RZ, 0x3c, !PT ;  /* 0x0000001403035212 */ /* 0x000fc800078e3cff */
[----:B------:R-:W-:Y:S02]  /*0cc0*/  @P6 LOP3.LUT R3, R3, R22, RZ, 0x3c, !PT ;  /* 0x0000001603036212 */ /* 0x000fe400078e3cff */
[----:B------:R-:W-:Y:S02]  /*0cd0*/  @P0 LOP3.LUT R5, R5, R24, RZ, 0x3c, !PT ;  /* 0x0000001805050212 */ /* 0x000fe400078e3cff */
[----:B------:R-:W-:Y:S02]  /*0ce0*/  @P0 LOP3.LUT R4, R4, R17, RZ, 0x3c, !PT ;  /* 0x0000001104040212 */ /* 0x000fe400078e3cff */
[----:B------:R-:W-:Y:S02]  /*0cf0*/  @P0 LOP3.LUT R3, R3, R26, RZ, 0x3c, !PT ;  /* 0x0000001a03030212 */ /* 0x000fe400078e3cff */
[----:B------:R-:W-:Y:S01]  /*0d00*/  @P0 LOP3.LUT R2, R2, R25, RZ, 0x3c, !PT ;  /* 0x0000001902020212 */ /* 0x000fe200078e3cff */
[----:B------:R-:W-:Y:S06]  /*0d10*/  BRA.U UP0, `(.L_x_3) ;  /* 0xfffffff5004c7547 */ /* 0x000fec000b83ffff */
[----:B------:R-:W-:-:S05]  /*0d20*/  VIADD R6, R6, 0x1 ;  /* 0x0000000106067836 */ /* 0x000fca0000000000 */
[----:B------:R-:W-:-:S13]  /*0d30*/  ISETP.NE.AND P0, PT, R6, 0x5, PT ;  /* 0x000000050600780c */ /* 0x000fda0003f05270 */
[----:B------:R-:W-:Y:S05]  /*0d40*/  @P0 BRA `(.L_x_4) ;  /* 0xfffffff400300947 */ /* 0x000fea000383ffff */
[----:B------:R-:W-:Y:S01]  /*0d50*/  LOP3.LUT R6, R11, 0x3, RZ, 0xc0, !PT ;  /* 0x000000030b067812 */ /* 0x000fe200078ec0ff */
[----:B------:R1:W-:Y:S03]  /*0d60*/  STL.64 [R1+0x8], R4 ;  /* 0x0000080401007387 */ /* 0x0003e60000100a00 */
[----:B------:R-:W-:Y:S01]  /*0d70*/  ISETP.NE.U32.AND P0, PT, R6, 0x1, PT ;  /* 0x000000010600780c */ /* 0x000fe20003f05070 */
[----:B------:R1:W-:Y:S03]  /*0d80*/  STL.64 [R1+0x10], R2 ;  /* 0x0000100201007387 */ /* 0x0003e60000100a00 */
[----:B------:R-:W-:Y:S01]  /*0d90*/  ISETP.NE.AND.EX P0, PT, RZ, RZ, PT, P0 ;  /* 0x000000ffff00720c */ /* 0x000fe20003f05300 */
[----:B------:R1:W-:-:S12]  /*0da0*/  STL [R1+0x4], R0 ;  /* 0x0000040001007387 */ /* 0x0003d80000100800 */
[----:B-1----:R-:W-:Y:S05]  /*0db0*/  @!P0 BRA `(.L_x_2) ;  /* 0x0000001400e88947 */ /* 0x002fea0003800000 */
[----:B------:R-:W-:Y:S01]  /*0dc0*/  IMAD.MOV.U32 R0, RZ, RZ, RZ ;  /* 0x000000ffff007224 */ /* 0x000fe200078e00ff */
[----:B------:R-:W-:Y:S01]  /*0dd0*/  CS2R R2, SRZ ;  /* 0x0000000000027805 */ /* 0x000fe2000001ff00 */
[----:B------:R-:W-:Y:S01]  /*0de0*/  IMAD.MOV.U32 R6, RZ, RZ, RZ ;  /* 0x000000ffff067224 */ /* 0x000fe200078e00ff */
[----:B------:R-:W-:-:S07]  /*0df0*/  CS2R R4, SRZ ;  /* 0x0000000000047805 */ /* 0x000fce000001ff00 */
.L_x_6:
[----:B------:R-:W-:-:S06]  /*0e00*/  IMAD R14, R6, 0x4, R1 ;  /* 0x00000004060e7824 */ /* 0x000fcc00078e0201 */
[----:B------:R-:W5:Y:S01]  /*0e10*/  LDL R14, [R14+0x4] ;  /* 0x000004000e0e7983 */ /* 0x000f620000100800 */
[----:B------:R-:W-:Y:S01]  /*0e20*/  IMAD.SHL.U32 R15, R6, 0x20, RZ ;  /* 0x00000020060f7824 */ /* 0x000fe200078e00ff */
[----:B------:R-:W-:-:S06]  /*0e30*/  UMOV UR4, URZ ;  /* 0x000000ff00047c82 */ /* 0x000fcc0008000000 */
.L_x_5:
[----:B-----5:R-:W-:Y:S01]  /*0e40*/  SHF.R.U32.HI R20, RZ, UR4, R14 ;  /* 0x00000004ff147c19 */ /* 0x020fe2000801160e */
[----:B------:R-:W-:-:S03]  /*0e50*/  VIADD R12, R15, UR4 ;  /* 0x000000040f0c7c36 */ /* 0x000fc60008000000 */
[----:B------:R-:W-:-:S04]  /*0e60*/  LOP3.LUT R13, R20, 0x1, RZ, 0xc0, !PT ;  /* 0x00000001140d7812 */ /* 0x000fc800078ec0ff */
[----:B------:R-:W-:Y:S01]  /*0e70*/  ISETP.NE.U32.AND P0, PT, R13, 0x1, PT ;  /* 0x000000010d00780c */ /* 0x000fe20003f05070 */
[----:B------:R-:W-:-:S03]  /*0e80*/  IMAD R13, R12, 0x5, RZ ;  /* 0x000000050c0d7824 */ /* 0x000fc600078e02ff */
[----:B------:R-:W-:Y:S01]  /*0e90*/  R2P PR, R20, 0x7e ;  /* 0x0000007e14007804 */ /* 0x000fe20000000000 */
[----:B------:R-:W-:-:S08]  /*0ea0*/  IMAD.WIDE.U32 R12, R13, 0x4, R8 ;  /* 0x000000040d0c7825 */ /* 0x000fd000078e0008 */
[----:B------:R-:W2:Y:S04]  /*0eb0*/  @!P0 LDG.E R17, desc[UR6][R12.64] ;  /* 0x000000060c118981 */ /* 0x000ea8000c1e1900 */
        /* <DEDUP_REMOVED lines=174> */
[----:B-1----:R-:W-:Y:S05]  /*19a0*/  @P0 BRA `(.L_x_2) ;  /* 0x0000000800ec0947 */ /* 0x002fea0003800000 */
[----:B------:R-:W-:Y:S01]  /*19b0*/  IMAD.MOV.U32 R0, RZ, RZ, RZ ;  /* 0x000000ffff007224 */ /* 0x000fe200078e00ff */
[----:B------:R-:W-:Y:S01]  /*19c0*/  CS2R R2, SRZ ;  /* 0x0000000000027805 */ /* 0x000fe2000001ff00 */
[----:B------:R-:W-:Y:S01]  /*19d0*/  IMAD.MOV.U32 R6, RZ, RZ, RZ ;  /* 0x000000ffff067224 */ /* 0x000fe200078e00ff */
[----:B------:R-:W-:-:S07]  /*19e0*/  CS2R R4, SRZ ;  /* 0x0000000000047805 */ /* 0x000fce000001ff00 */
.L_x_8:
[----:B------:R-:W-:-:S06]  /*19f0*/  IMAD R14, R6, 0x4, R1 ;  /* 0x00000004060e7824 */ /* 0x000fcc00078e0201 */
[----:B------:R-:W5:Y:S01]  /*1a00*/  LDL R14, [R14+0x4] ;  /* 0x000004000e0e7983 */ /* 0x000f620000100800 */
[----:B------:R-:W-:Y:S01]  /*1a10*/  IMAD.SHL.U32 R15, R6, 0x20, RZ ;  /* 0x00000020060f7824 */ /* 0x000fe200078e00ff */
[----:B------:R-:W-:-:S06]  /*1a20*/  UMOV UR4, URZ ;  /* 0x000000ff00047c82 */ /* 0x000fcc0008000000 */
.L_x_7:
        /* <DEDUP_REMOVED lines=176> */
[----:B------:R1:W-:Y:S04]  /*2530*/  STL.64 [R1+0x8], R4 ;  /* 0x0000080401007387 */ /* 0x0003e80000100a00 */
[----:B------:R1:W-:Y:S04]  /*2540*/  STL.64 [R1+0x10], R2 ;  /* 0x0000100201007387 */ /* 0x0003e80000100a00 */
[----:B------:R1:W-:Y:S02]  /*2550*/  STL [R1+0x4], R0 ;  /* 0x0000040001007387 */ /* 0x0003e40000100800 */
.L_x_2:
[----:B0-----:R-:W-:Y:S05]  /*2560*/  BSYNC.RECONVERGENT B0 ;  /* 0x0000000000007941 */ /* 0x001fea0003800200 */
.L_x_1:
[----:B------:R-:W-:Y:S01]  /*2570*/  ISETP.GT.U32.AND P0, PT, R11, 0x3, PT ;  /* 0x000000030b00780c */ /* 0x000fe20003f04070 */
[----:B------:R-:W-:Y:S01]  /*2580*/  VIADD R7, R7, 0x1 ;  /* 0x0000000107077836 */ /* 0x000fe20000000000 */
[--C-:B------:R-:W-:Y:S02]  /*2590*/  SHF.R.U64 R11, R11, 0x2, R10.reuse ;  /* 0x000000020b0b7819 */ /* 0x100fe4000000120a */
[----:B------:R-:W-:Y:S02]  /*25a0*/  ISETP.GT.U32.AND.EX P0, PT, R10, RZ, PT, P0 ;  /* 0x000000ff0a00720c */ /* 0x000fe40003f04100 */
[----:B------:R-:W-:-:S11]  /*25b0*/  SHF.R.U32.HI R10, RZ, 0x2, R10 ;  /* 0x00000002ff0a7819 */ /* 0x000fd6000001160a */
[----:B------:R-:W-:Y:S05]  /*25c0*/  @P0 BRA `(.L_x_9) ;  /* 0xffffffd800e40947 */ /* 0x000fea000383ffff */
[----:B------:R-:W-:Y:S05]  /*25d0*/  EXIT ;  /* 0x000000000000794d */ /* 0x000fea0003800000 */
.L_x_10:
        /* <DEDUP_REMOVED lines=10> */
.L_x_12:


//--------------------- .nv.global.init           --------------------------
	.section	.nv.global.init,"aw",@progbits
	.align	4
.nv.global.init:
	.type		mrg32k3aM1SubSeq,@object
	.size		mrg32k3aM1SubSeq,(mrg32k3aM2SubSeq - mrg32k3aM1SubSeq)
mrg32k3aM1SubSeq:
        /*0000*/ 	.byte	0x0b, 0xcc, 0xee, 0x04, 0x73, 0x29, 0x8b, 0x6f, 0xf6, 0x53, 0x03, 0xf6, 0x23, 0xf6, 0xea, 0xda
        /* <DEDUP_REMOVED lines=125> */
	.type		mrg32k3aM2SubSeq,@object
	.size		mrg32k3aM2SubSeq,(mrg32k3aM1 - mrg32k3aM2SubSeq)
mrg32k3aM2SubSeq:
        /* <DEDUP_REMOVED lines=126> */
	.type		mrg32k3aM1,@object
	.size		mrg32k3aM1,(mrg32k3aM1Seq - mrg32k3aM1)
mrg32k3aM1:
        /* <DEDUP_REMOVED lines=144> */
	.type		mrg32k3aM1Seq,@object
	.size		mrg32k3aM1Seq,(mrg32k3aM2 - mrg32k3aM1Seq)
mrg32k3aM1Seq:
        /* <DEDUP_REMOVED lines=144> */
	.type		mrg32k3aM2,@object
	.size		mrg32k3aM2,(mrg32k3aM2Seq - mrg32k3aM2)
mrg32k3aM2:
        /* <DEDUP_REMOVED lines=144> */
	.type		mrg32k3aM2Seq,@object
	.size		mrg32k3aM2Seq,(precalc_xorwow_matrix - mrg32k3aM2Seq)
mrg32k3aM2Seq:
        /* <DEDUP_REMOVED lines=144> */
	.type		precalc_xorwow_matrix,@object
	.size		precalc_xorwow_matrix,(precalc_xorwow_offset_matrix - precalc_xorwow_matrix)
precalc_xorwow_matrix:
        /* <DEDUP_REMOVED lines=6400> */
	.type		precalc_xorwow_offset_matrix,@object
	.size		precalc_xorwow_offset_matrix,(.L_1 - precalc_xorwow_offset_matrix)
precalc_xorwow_offset_matrix:
        /* <DEDUP_REMOVED lines=6400> */
.L_1:


//--------------------- .nv.shared.reserved.0     --------------------------
	.section	.nv.shared.reserved.0,"aw",@nobits
	.weak		__nv_reservedSMEM_offset_0_alias
	.size		__nv_reservedSMEM_offset_0_alias, 0, 64
	.other		__nv_reservedSMEM_offset_0_alias,@"STO_CUDA_RESERVED_SHARED STV_DEFAULT"
__nv_reservedSMEM_offset_0_alias:
	.zero		0
	.zero		64


//--------------------- .nv.global                --------------------------
	.section	.nv.global,"aw",@nobits
.nv.global:
	.type		_ZN34_INTERNAL_bda0967d_4_k_cu_0fce2d586thrust24THRUST_300001_SM_1000_NS3seqE,@object
	.size		_ZN34_INTERNAL_bda0967d_4_k_cu_0fce2d586thrust24THRUST_300001_SM_1000_NS3seqE,(_ZN34_INTERNAL_bda0967d_4_k_cu_0fce2d584cuda3std3__48in_placeE - _ZN34_INTERNAL_bda0967d_4_k_cu_0fce2d586thrust24THRUST_300001_SM_1000_NS3seqE)
_ZN34_INTERNAL_bda0967d_4_k_cu_0fce2d586thrust24THRUST_300001_SM_1000_NS3seqE:
	.zero		1
	.type		_ZN34_INTERNAL_bda0967d_4_k_cu_0fce2d584cuda3std3__48in_placeE,@object
	.size		_ZN34_INTERNAL_bda0967d_4_k_cu_0fce2d584cuda3std3__48in_placeE,(_ZN34_INTERNAL_bda0967d_4_k_cu_0fce2d584cuda3std6ranges3__45__cpo4sizeE - _ZN34_INTERNAL_bda0967d_4_k_cu_0fce2d584cuda3std3__48in_placeE)
_ZN34_INTERNAL_bda0967d_4_k_cu_0fce2d584cuda3std3__48in_placeE:
	.zero		1
	.type		_ZN34_INTERNAL_bda0967d_4_k_cu_0fce2d584cuda3std6ranges3__45__cpo4sizeE,@object
	.size		_ZN34_INTERNAL_bda0967d_4_k_cu_0fce2d584cuda3std6ranges3__45__cpo4sizeE,(_ZN34_INTERNAL_bda0967d_4_k_cu_0fce2d586thrust24THRUST_300001_SM_1000_NS12placeholders2_3E - _ZN34_INTERNAL_bda0967d_4_k_cu_0fce2d584cuda3std6ranges3__45__cpo4sizeE)
_ZN34_INTERNAL_bda0967d_4_k_cu_0fce2d584cuda3std6ranges3__45__cpo4sizeE:
	.zero		1
	.type		_ZN34_INTERNAL_bda0967d_4_k_cu_0fce2d586thrust24THRUST_300001_SM_1000_NS12placeholders2_3E,@object
	.size		_ZN34_INTERNAL_bda0967d_4_k_cu_0fce2d586thrust24THRUST_300001_SM_1000_NS12placeholders2_3E,(_ZN34_INTERNAL_bda0967d_4_k_cu_0fce2d584cuda3std3__45__cpo6cbeginE - _ZN34_INTERNAL_bda0967d_4_k_cu_0fce2d586thrust24THRUST_300001_SM_1000_NS12placeholders2_3E)
_ZN34_INTERNAL_bda0967d_4_k_cu_0fce2d586thrust24THRUST_300001_SM_1000_NS12placeholders2_3E:
	.zero		1
	.type		_ZN34_INTERNAL_bda0967d_4_k_cu_0fce2d584cuda3std3__45__cpo6cbeginE,@object
	.size		_ZN34_INTERNAL_bda0967d_4_k_cu_0fce2d584cuda3std3__45__cpo6cbeginE,(_ZN34_INTERNAL_bda0967d_4_k_cu_0fce2d584cuda3std6ranges3__45__cpo6cbeginE - _ZN34_INTERNAL_bda0967d_4_k_cu_0fce2d584cuda3std3__45__cpo6cbeginE)
_ZN34_INTERNAL_bda0967d_4_k_cu_0fce2d584cuda3std3__45__cpo6cbeginE:
	.zero		1
	.type		_ZN34_INTERNAL_bda0967d_4_k_cu_0fce2d584cuda3std6ranges3__45__cpo6cbeginE,@object
	.size		_ZN34_INTERNAL_bda0967d_4_k_cu_0fce2d584cuda3std6ranges3__45__cpo6cbeginE,(_ZN34_INTERNAL_bda0967d_4_k_cu_0fce2d586thrust24THRUST_300001_SM_1000_NS12placeholders2_7E - _ZN34_INTERNAL_bda0967d_4_k_cu_0fce2d584cuda3std6ranges3__45__cpo6cbeginE)
_ZN34_INTERNAL_bda0967d_4_k_cu_0fce2d584cuda3std6ranges3__45__cpo6cbeginE:
	.zero		1
	.type		_ZN34_INTERNAL_bda0967d_4_k_cu_0fce2d586thrust24THRUST_300001_SM_1000_NS12placeholders2_7E,@object
	.size		_ZN34_INTERNAL_bda0967d_4_k_cu_0fce2d586thrust24THRUST_300001_SM_1000_NS12placeholders2_7E,(_ZN34_INTERNAL_bda0967d_4_k_cu_0fce2d584cuda3std3__45__cpo7crbeginE - _ZN34_INTERNAL_bda0967d_4_k_cu_0fce2d586thrust24THRUST_300001_SM_1000_NS12placeholders2_7E)
_ZN34_INTERNAL_bda0967d_4_k_cu_0fce2d586thrust24THRUST_300001_SM_1000_NS12placeholders2_7E:
	.zero		1
	.type		_ZN34_INTERNAL_bda0967d_4_k_cu_0fce2d584cuda3std3__45__cpo7crbeginE,@object
	.size		_ZN34_INTERNAL_bda0967d_4_k_cu_0fce2d584cuda3std3__45__cpo7crbeginE,(_ZN34_INTERNAL_bda0967d_4_k_cu_0fce2d584cuda3std6ranges3__45__cpo4nextE - _ZN34_INTERNAL_bda0967d_4_k_cu_0fce2d584cuda3std3__45__cpo7crbeginE)
_ZN34_INTERNAL_bda0967d_4_k_cu_0fce2d584cuda3std3__45__cpo7crbeginE:
	.zero		1
	.type		_ZN34_INTERNAL_bda0967d_4_k_cu_0fce2d584cuda3std6ranges3__45__cpo4nextE,@object
	.size		_ZN34_INTERNAL_bda0967d_4_k_cu_0fce2d584cuda3std6ranges3__45__cpo4nextE,(_ZN34_INTERNAL_bda0967d_4_k_cu_0fce2d584cuda3std6ranges3__45__cpo4swapE - _ZN34_INTERNAL_bda0967d_4_k_cu_0fce2d584cuda3std6ranges3__45__cpo4nextE)
_ZN34_INTERNAL_bda0967d_4_k_cu_0fce2d584cuda3std6ranges3__45__cpo4nextE:
	.zero		1
	.type		_ZN34_INTERNAL_bda0967d_4_k_cu_0fce2d584cuda3std6ranges3__45__cpo4swapE,@object
	.size		_ZN34_INTERNAL_bda0967d_4_k_cu_0fce2d584cuda3std6ranges3__45__cpo4swapE,(_ZN34_INTERNAL_bda0967d_4_k_cu_0fce2d586thrust24THRUST_300001_SM_1000_NS8cuda_cub10par_nosyncE - _ZN34_INTERNAL_bda0967d_4_k_cu_0fce2d584cuda3std6ranges3__45__cpo4swapE)
_ZN34_INTERNAL_bda0967d_4_k_cu_0fce2d584cuda3std6ranges3__45__cpo4swapE:
	.zero		1
	.type		_ZN34_INTERNAL_bda0967d_4_k_cu_0fce2d586thrust24THRUST_300001_SM_1000_NS8cuda_cub10par_nosyncE,@object
	.size		_ZN34_INTERNAL_bda0967d_4_k_cu_0fce2d586thrust24THRUST_300001_SM_1000_NS8cuda_cub10par_nosyncE,(_ZN34_INTERNAL_bda0967d_4_k_cu_0fce2d586thrust24THRUST_300001_SM_1000_NS12placeholders2_9E - _ZN34_INTERNAL_bda0967d_4_k_cu_0fce2d586thrust24THRUST_300001_SM_1000_NS8cuda_cub10par_nosyncE)
_ZN34_INTERNAL_bda0967d_4_k_cu_0fce2d586thrust24THRUST_300001_SM_1000_NS8cuda_cub10par_nosyncE:
	.zero		1
	.type		_ZN34_INTERNAL_bda0967d_4_k_cu_0fce2d586thrust24THRUST_300001_SM_1000_NS12placeholders2_9E,@object
	.size		_ZN34_INTERNAL_bda0967d_4_k_cu_0fce2d586thrust24THRUST_300001_SM_1000_NS12placeholders2_9E,(_ZN34_INTERNAL_bda0967d_4_k_cu_0fce2d584cuda3std3__436_GLOBAL__N__bda0967d_4_k_cu_0fce2d586ignoreE - _ZN34_INTERNAL_bda0967d_4_k_cu_0fce2d586thrust24THRUST_300001_SM_1000_NS12placeholders2_9E)
_ZN34_INTERNAL_bda0967d_4_k_cu_0fce2d586thrust24THRUST_300001_SM_1000_NS12placeholders2_9E:
	.zero		1
	.type		_ZN34_INTERNAL_bda0967d_4_k_cu_0fce2d584cuda3std3__436_GLOBAL__N__bda0967d_4_k_cu_0fce2d586ignoreE,@object
	.size		_ZN34_INTERNAL_bda0967d_4_k_cu_0fce2d584cuda3std3__436_GLOBAL__N__bda0967d_4_k_cu_0fce2d586ignoreE,(_ZN34_INTERNAL_bda0967d_4_k_cu_0fce2d584cuda3std6ranges3__45__cpo4dataE - _ZN34_INTERNAL_bda0967d_4_k_cu_0fce2d584cuda3std3__436_GLOBAL__N__bda0967d_4_k_cu_0fce2d586ignoreE)
_ZN34_INTERNAL_bda0967d_4_k_cu_0fce2d584cuda3std3__436_GLOBAL__N__bda0967d_4_k_cu_0fce2d586ignoreE:
	.zero		1
	.type		_ZN34_INTERNAL_bda0967d_4_k_cu_0fce2d584cuda3std6ranges3__45__cpo4dataE,@object
	.size		_ZN34_INTERNAL_bda0967d_4_k_cu_0fce2d584cuda3std6ranges3__45__cpo4dataE,(_ZN34_INTERNAL_bda0967d_4_k_cu_0fce2d586thrust24THRUST_300001_SM_1000_NS12placeholders2_1E - _ZN34_INTERNAL_bda0967d_4_k_cu_0fce2d584cuda3std6ranges3__45__cpo4dataE)
_ZN34_INTERNAL_bda0967d_4_k_cu_0fce2d584cuda3std6ranges3__45__cpo4dataE:
	.zero		1
	.type		_ZN34_INTERNAL_bda0967d_4_k_cu_0fce2d586thrust24THRUST_300001_SM_1000_NS12placeholders2_1E,@object
	.size		_ZN34_INTERNAL_bda0967d_4_k_cu_0fce2d586thrust24THRUST_300001_SM_1000_NS12placeholders2_1E,(_ZN34_INTERNAL_bda0967d_4_k_cu_0fce2d584cuda3std3__45__cpo5beginE - _ZN34_INTERNAL_bda0967d_4_k_cu_0fce2d586thrust24THRUST_300001_SM_1000_NS12placeholders2_1E)
_ZN34_INTERNAL_bda0967d_4_k_cu_0fce2d586thrust24THRUST_300001_SM_1000_NS12placeholders2_1E:
	.zero		1
	.type		_ZN34_INTERNAL_bda0967d_4_k_cu_0fce2d584cuda3std3__45__cpo5beginE,@object
	.size		_ZN34_INTERNAL_bda0967d_4_k_cu_0fce2d584cuda3std3__45__cpo5beginE,(_ZN34_INTERNAL_bda0967d_4_k_cu_0fce2d584cuda3std6ranges3__45__cpo5beginE - _ZN34_INTERNAL_bda0967d_4_k_cu_0fce2d584cuda3std3__45__cpo5beginE)
_ZN34_INTERNAL_bda0967d_4_k_cu_0fce2d584cuda3std3__45__cpo5beginE:
	.zero		1
	.type		_ZN34_INTERNAL_bda0967d_4_k_cu_0fce2d584cuda3std6ranges3__45__cpo5beginE,@object
	.size		_ZN34_INTERNAL_bda0967d_4_k_cu_0fce2d584cuda3std6ranges3__45__cpo5beginE,(_ZN34_INTERNAL_bda0967d_4_k_cu_0fce2d586thrust24THRUST_300001_SM_1000_NS12placeholders2_5E - _ZN34_INTERNAL_bda0967d_4_k_cu_0fce2d584cuda3std6ranges3__45__cpo5beginE)
_ZN34_INTERNAL_bda0967d_4_k_cu_0fce2d584cuda3std6ranges3__45__cpo5beginE:
	.zero		1
	.type		_ZN34_INTERNAL_bda0967d_4_k_cu_0fce2d586thrust24THRUST_300001_SM_1000_NS12placeholders2_5E,@object
	.size		_ZN34_INTERNAL_bda0967d_4_k_cu_0fce2d586thrust24THRUST_300001_SM_1000_NS12placeholders2_5E,(_ZN34_INTERNAL_bda0967d_4_k_cu_0fce2d584cuda3std3__45__cpo6rbeginE - _ZN34_INTERNAL_bda0967d_4_k_cu_0fce2d586thrust24THRUST_300001_SM_1000_NS12placeholders2_5E)
_ZN34_INTERNAL_bda0967d_4_k_cu_0fce2d586thrust24THRUST_300001_SM_1000_NS12placeholders2_5E:
	.zero		1
	.type		_ZN34_INTERNAL_bda0967d_4_k_cu_0fce2d584cuda3std3__45__cpo6rbeginE,@object
	.size		_ZN34_INTERNAL_bda0967d_4_k_cu_0fce2d584cuda3std3__45__cpo6rbeginE,(_ZN34_INTERNAL_bda0967d_4_k_cu_0fce2d584cuda3std6ranges3__45__cpo7advanceE - _ZN34_INTERNAL_bda0967d_4_k_cu_0fce2d584cuda3std3__45__cpo6rbeginE)
_ZN34_INTERNAL_bda0967d_4_k_cu_0fce2d584cuda3std3__45__cpo6rbeginE:
	.zero		1
	.type		_ZN34_INTERNAL_bda0967d_4_k_cu_0fce2d584cuda3std6ranges3__45__cpo7advanceE,@object
	.size		_ZN34_INTERNAL_bda0967d_4_k_cu_0fce2d584cuda3std6ranges3__45__cpo7advanceE,(_ZN34_INTERNAL_bda0967d_4_k_cu_0fce2d584cuda3std3__47nulloptE - _ZN34_INTERNAL_bda0967d_4_k_cu_0fce2d584cuda3std6ranges3__45__cpo7advanceE)
_ZN34_INTERNAL_bda0967d_4_k_cu_0fce2d584cuda3std6ranges3__45__cpo7advanceE:
	.zero		1
	.type		_ZN34_INTERNAL_bda0967d_4_k_cu_0fce2d584cuda3std3__47nulloptE,@object
	.size		_ZN34_INTERNAL_bda0967d_4_k_cu_0fce2d584cuda3std3__47nulloptE,(_ZN34_INTERNAL_bda0967d_4_k_cu_0fce2d584cuda3std6ranges3__45__cpo8distanceE - _ZN34_INTERNAL_bda0967d_4_k_cu_0fce2d584cuda3std3__47nulloptE)
_ZN34_INTERNAL_bda0967d_4_k_cu_0fce2d584cuda3std3__47nulloptE:
	.zero		1
	.type		_ZN34_INTERNAL_bda0967d_4_k_cu_0fce2d584cuda3std6ranges3__45__cpo8distanceE,@object
	.size		_ZN34_INTERNAL_bda0967d_4_k_cu_0fce2d584cuda3std6ranges3__45__cpo8distanceE,(_ZN34_INTERNAL_bda0967d_4_k_cu_0fce2d586thrust24THRUST_300001_SM_1000_NS12placeholders3_10E - _ZN34_INTERNAL_bda0967d_4_k_cu_0fce2d584cuda3std6ranges3__45__cpo8distanceE)
_ZN34_INTERNAL_bda0967d_4_k_cu_0fce2d584cuda3std6ranges3__45__cpo8distanceE:
	.zero		1
	.type		_ZN34_INTERNAL_bda0967d_4_k_cu_0fce2d586thrust24THRUST_300001_SM_1000_NS12placeholders3_10E,@object
	.size		_ZN34_INTERNAL_bda0967d_4_k_cu_0fce2d586thrust24THRUST_300001_SM_1000_NS12placeholders3_10E,(_ZN34_INTERNAL_bda0967d_4_k_cu_0fce2d584cuda3std3__419piecewise_constructE - _ZN34_INTERNAL_bda0967d_4_k_cu_0fce2d586thrust24THRUST_300001_SM_1000_NS12placeholders3_10E)
_ZN34_INTERNAL_bda0967d_4_k_cu_0fce2d586thrust24THRUST_300001_SM_1000_NS12placeholders3_10E:
	.zero		1
	.type		_ZN34_INTERNAL_bda0967d_4_k_cu_0fce2d584cuda3std3__419piecewise_constructE,@object
	.size		_ZN34_INTERNAL_bda0967d_4_k_cu_0fce2d584cuda3std3__419piecewise_constructE,(_ZN34_INTERNAL_bda0967d_4_k_cu_0fce2d584cuda3std6ranges3__45__cpo5cdataE - _ZN34_INTERNAL_bda0967d_4_k_cu_0fce2d584cuda3std3__419piecewise_constructE)
_ZN34_INTERNAL_bda0967d_4_k_cu_0fce2d584cuda3std3__419piecewise_constructE:
	.zero		1
	.type		_ZN34_INTERNAL_bda0967d_4_k_cu_0fce2d584cuda3std6ranges3__45__cpo5cdataE,@object
	.size		_ZN34_INTERNAL_bda0967d_4_k_cu_0fce2d584cuda3std6ranges3__45__cpo5cdataE,(_ZN34_INTERNAL_bda0967d_4_k_cu_0fce2d586thrust24THRUST_300001_SM_1000_NS12placeholders2_2E - _ZN34_INTERNAL_bda0967d_4_k_cu_0fce2d584cuda3std6ranges3__45__cpo5cdataE)
_ZN34_INTERNAL_bda0967d_4_k_cu_0fce2d584cuda3std6ranges3__45__cpo5cdataE:
	.zero		1
	.type		_ZN34_INTERNAL_bda0967d_4_k_cu_0fce2d586thrust24THRUST_300001_SM_1000_NS12placeholders2_2E,@object
	.size		_ZN34_INTERNAL_bda0967d_4_k_cu_0fce2d586thrust24THRUST_300001_SM_1000_NS12placeholders2_2E,(_ZN34_INTERNAL_bda0967d_4_k_cu_0fce2d584cuda3std3__45__cpo3endE - _ZN34_INTERNAL_bda0967d_4_k_cu_0fce2d586thrust24THRUST_300001_SM_1000_NS12placeholders2_2E)
_ZN34_INTERNAL_bda0967d_4_k_cu_0fce2d586thrust24THRUST_300001_SM_1000_NS12placeholders2_2E:
	.zero		1
	.type		_ZN34_INTERNAL_bda0967d_4_k_cu_0fce2d584cuda3std3__45__cpo3endE,@object
	.size		_ZN34_INTERNAL_bda0967d_4_k_cu_0fce2d584cuda3std3__45__cpo3endE,(_ZN34_INTERNAL_bda0967d_4_k_cu_0fce2d584cuda3std6ranges3__45__cpo3endE - _ZN34_INTERNAL_bda0967d_4_k_cu_0fce2d584cuda3std3__45__cpo3endE)
_ZN34_INTERNAL_bda0967d_4_k_cu_0fce2d584cuda3std3__45__cpo3endE:
	.zero		1
	.type		_ZN34_INTERNAL_bda0967d_4_k_cu_0fce2d584cuda3std6ranges3__45__cpo3endE,@object
	.size		_ZN34_INTERNAL_bda0967d_4_k_cu_0fce2d584cuda3std6ranges3__45__cpo3endE,(_ZN34_INTERNAL_bda0967d_4_k_cu_0fce2d586thrust24THRUST_300001_SM_1000_NS12placeholders2_6E - _ZN34_INTERNAL_bda0967d_4_k_cu_0fce2d584cuda3std6ranges3__45__cpo3endE)
_ZN34_INTERNAL_bda0967d_4_k_cu_0fce2d584cuda3std6ranges3__45__cpo3endE:
	.zero		1
	.type		_ZN34_INTERNAL_bda0967d_4_k_cu_0fce2d586thrust24THRUST_300001_SM_1000_NS12placeholders2_6E,@object
	.size		_ZN34_INTERNAL_bda0967d_4_k_cu_0fce2d586thrust24THRUST_300001_SM_1000_NS12placeholders2_6E,(_ZN34_INTERNAL_bda0967d_4_k_cu_0fce2d584cuda3std3__45__cpo4rendE - _ZN34_INTERNAL_bda0967d_4_k_cu_0fce2d586thrust24THRUST_300001_SM_1000_NS12placeholders2_6E)
_ZN34_INTERNAL_bda0967d_4_k_cu_0fce2d586thrust24THRUST_300001_SM_1000_NS12placeholders2_6E:
	.zero		1
	.type		_ZN34_INTERNAL_bda0967d_4_k_cu_0fce2d584cuda3std3__45__cpo4rendE,@object
	.size		_ZN34_INTERNAL_bda0967d_4_k_cu_0fce2d584cuda3std3__45__cpo4rendE,(_ZN34_INTERNAL_bda0967d_4_k_cu_0fce2d584cuda3std6ranges3__45__cpo9iter_swapE - _ZN34_INTERNAL_bda0967d_4_k_cu_0fce2d584cuda3std3__45__cpo4rendE)
_ZN34_INTERNAL_bda0967d_4_k_cu_0fce2d584cuda3std3__45__cpo4rendE:
	.zero		1
	.type		_ZN34_INTERNAL_bda0967d_4_k_cu_0fce2d584cuda3std6ranges3__45__cpo9iter_swapE,@object
	.size		_ZN34_INTERNAL_bda0967d_4_k_cu_0fce2d584cuda3std6ranges3__45__cpo9iter_swapE,(_ZN34_INTERNAL_bda0967d_4_k_cu_0fce2d584cuda3std3__48unexpectE - _ZN34_INTERNAL_bda0967d_4_k_cu_0fce2d584cuda3std6ranges3__45__cpo9iter_swapE)
_ZN34_INTERNAL_bda0967d_4_k_cu_0fce2d584cuda3std6ranges3__45__cpo9iter_swapE:
	.zero		1
	.type		_ZN34_INTERNAL_bda0967d_4_k_cu_0fce2d584cuda3std3__48unexpectE,@object
	.size		_ZN34_INTERNAL_bda0967d_4_k_cu_0fce2d584cuda3std3__48unexpectE,(_ZN34_INTERNAL_bda0967d_4_k_cu_0fce2d586thrust24THRUST_300001_SM_1000_NS8cuda_cub3parE - _ZN34_INTERNAL_bda0967d_4_k_cu_0fce2d584cuda3std3__48unexpectE)
_ZN34_INTERNAL_bda0967d_4_k_cu_0fce2d584cuda3std3__48unexpectE:
	.zero		1
	.type		_ZN34_INTERNAL_bda0967d_4_k_cu_0fce2d586thrust24THRUST_300001_SM_1000_NS8cuda_cub3parE,@object
	.size		_ZN34_INTERNAL_bda0967d_4_k_cu_0fce2d586thrust24THRUST_300001_SM_1000_NS8cuda_cub3parE,(_ZN34_INTERNAL_bda0967d_4_k_cu_0fce2d586thrust24THRUST_300001_SM_1000_NS12placeholders2_4E - _ZN34_INTERNAL_bda0967d_4_k_cu_0fce2d586thrust24THRUST_300001_SM_1000_NS8cuda_cub3parE)
_ZN34_INTERNAL_bda0967d_4_k_cu_0fce2d586thrust24THRUST_300001_SM_1000_NS8cuda_cub3parE:
	.zero		1
	.type		_ZN34_INTERNAL_bda0967d_4_k_cu_0fce2d586thrust24THRUST_300001_SM_1000_NS12placeholders2_4E,@object
	.size		_ZN34_INTERNAL_bda0967d_4_k_cu_0fce2d586thrust24THRUST_300001_SM_1000_NS12placeholders2_4E,(_ZN34_INTERNAL_bda0967d_4_k_cu_0fce2d584cuda3std3__45__cpo4cendE - _ZN34_INTERNAL_bda0967d_4_k_cu_0fce2d586thrust24THRUST_300001_SM_1000_NS12placeholders2_4E)
_ZN34_INTERNAL_bda0967d_4_k_cu_0fce2d586thrust24THRUST_300001_SM_1000_NS12placeholders2_4E:
	.zero		1
	.type		_ZN34_INTERNAL_bda0967d_4_k_cu_0fce2d584cuda3std3__45__cpo4cendE,@object
	.size		_ZN34_INTERNAL_bda0967d_4_k_cu_0fce2d584cuda3std3__45__cpo4cendE,(_ZN34_INTERNAL_bda0967d_4_k_cu_0fce2d584cuda3std6ranges3__45__cpo4cendE - _ZN34_INTERNAL_bda0967d_4_k_cu_0fce2d584cuda3std3__45__cpo4cendE)
_ZN34_INTERNAL_bda0967d_4_k_cu_0fce2d584cuda3std3__45__cpo4cendE:
	.zero		1
	.type		_ZN34_INTERNAL_bda0967d_4_k_cu_0fce2d584cuda3std6ranges3__45__cpo4cendE,@object
	.size		_ZN34_INTERNAL_bda0967d_4_k_cu_0fce2d584cuda3std6ranges3__45__cpo4cendE,(_ZN34_INTERNAL_bda0967d_4_k_cu_0fce2d584cuda3std3__420unreachable_sentinelE - _ZN34_INTERNAL_bda0967d_4_k_cu_0fce2d584cuda3std6ranges3__45__cpo4cendE)
_ZN34_INTERNAL_bda0967d_4_k_cu_0fce2d584cuda3std6ranges3__45__cpo4cendE:
	.zero		1
	.type		_ZN34_INTERNAL_bda0967d_4_k_cu_0fce2d584cuda3std3__420unreachable_sentinelE,@object
	.size		_ZN34_INTERNAL_bda0967d_4_k_cu_0fce2d584cuda3std3__420unreachable_sentinelE,(_ZN34_INTERNAL_bda0967d_4_k_cu_0fce2d584cuda3std6ranges3__45__cpo5ssizeE - _ZN34_INTERNAL_bda0967d_4_k_cu_0fce2d584cuda3std3__420unreachable_sentinelE)
_ZN34_INTERNAL_bda0967d_4_k_cu_0fce2d584cuda3std3__420unreachable_sentinelE:
	.zero		1
	.type		_ZN34_INTERNAL_bda0967d_4_k_cu_0fce2d584cuda3std6ranges3__45__cpo5ssizeE,@object
	.size		_ZN34_INTERNAL_bda0967d_4_k_cu_0fce2d584cuda3std6ranges3__45__cpo5ssizeE,(_ZN34_INTERNAL_bda0967d_4_k_cu_0fce2d586thrust24THRUST_300001_SM_1000_NS12placeholders2_8E - _ZN34_INTERNAL_bda0967d_4_k_cu_0fce2d584cuda3std6ranges3__45__cpo5ssizeE)
_ZN34_INTERNAL_bda0967d_4_k_cu_0fce2d584cuda3std6ranges3__45__cpo5ssizeE:
	.zero		1
	.type		_ZN34_INTERNAL_bda0967d_4_k_cu_0fce2d586thrust24THRUST_300001_SM_1000_NS12placeholders2_8E,@object
	.size		_ZN34_INTERNAL_bda0967d_4_k_cu_0fce2d586thrust24THRUST_300001_SM_1000_NS12placeholders2_8E,(_ZN34_INTERNAL_bda0967d_4_k_cu_0fce2d584cuda3std3__45__cpo5crendE - _ZN34_INTERNAL_bda0967d_4_k_cu_0fce2d586thrust24THRUST_300001_SM_1000_NS12placeholders2_8E)
_ZN34_INTERNAL_bda0967d_4_k_cu_0fce2d586thrust24THRUST_300001_SM_1000_NS12placeholders2_8E:
	.zero		1
	.type		_ZN34_INTERNAL_bda0967d_4_k_cu_0fce2d584cuda3std3__45__cpo5crendE,@object
	.size		_ZN34_INTERNAL_bda0967d_4_k_cu_0fce2d584cuda3std3__45__cpo5crendE,(_ZN34_INTERNAL_bda0967d_4_k_cu_0fce2d584cuda3std6ranges3__45__cpo4prevE - _ZN34_INTERNAL_bda0967d_4_k_cu_0fce2d584cuda3std3__45__cpo5crendE)
_ZN34_INTERNAL_bda0967d_4_k_cu_0fce2d584cuda3std3__45__cpo5crendE:
	.zero		1
	.type		_ZN34_INTERNAL_bda0967d_4_k_cu_0fce2d584cuda3std6ranges3__45__cpo4prevE,@object
	.size		_ZN34_INTERNAL_bda0967d_4_k_cu_0fce2d584cuda3std6ranges3__45__cpo4prevE,(_ZN34_INTERNAL_bda0967d_4_k_cu_0fce2d584cuda3std6ranges3__45__cpo9iter_moveE - _ZN34_INTERNAL_bda0967d_4_k_cu_0fce2d584cuda3std6ranges3__45__cpo4prevE)
_ZN34_INTERNAL_bda0967d_4_k_cu_0fce2d584cuda3std6ranges3__45__cpo4prevE:
	.zero		1
	.type		_ZN34_INTERNAL_bda0967d_4_k_cu_0fce2d584cuda3std6ranges3__45__cpo9iter_moveE,@object
	.size		_ZN34_INTERNAL_bda0967d_4_k_cu_0fce2d584cuda3std6ranges3__45__cpo9iter_moveE,(_ZN34_INTERNAL_bda0967d_4_k_cu_0fce2d586thrust24THRUST_300001_SM_1000_NS6system6detail10sequential3seqE - _ZN34_INTERNAL_bda0967d_4_k_cu_0fce2d584cuda3std6ranges3__45__cpo9iter_moveE)
_ZN34_INTERNAL_bda0967d_4_k_cu_0fce2d584cuda3std6ranges3__45__cpo9iter_moveE:
	.zero		1
	.type		_ZN34_INTERNAL_bda0967d_4_k_cu_0fce2d586thrust24THRUST_300001_SM_1000_NS6system6detail10sequential3seqE,@object
	.size		_ZN34_INTERNAL_bda0967d_4_k_cu_0fce2d586thrust24THRUST_300001_SM_1000_NS6system6detail10sequential3seqE,(.L_40 - _ZN34_INTERNAL_bda0967d_4_k_cu_0fce2d586thrust24THRUST_300001_SM_1000_NS6system6detail10sequential3seqE)
_ZN34_INTERNAL_bda0967d_4_k_cu_0fce2d586thrust24THRUST_300001_SM_1000_NS6system6detail10sequential3seqE:
	.zero		1
.L_40:


//--------------------- .nv.constant0._ZN3cub18CUB_300001_SM_10006detail11EmptyKernelIvEEvv --------------------------
	.section	.nv.constant0._ZN3cub18CUB_300001_SM_10006detail11EmptyKernelIvEEvv,"a",@progbits
	.sectionflags	@""
	.align	4
.nv.constant0._ZN3cub18CUB_300001_SM_10006detail11EmptyKernelIvEEvv:
	.zero		896


//--------------------- .nv.constant0._Z8WaoCycle10boundariesi --------------------------
	.section	.nv.constant0._Z8WaoCycle10boundariesi,"a",@progbits
	.sectionflags	@""
	.align	4
.nv.constant0._Z8WaoCycle10boundariesi:
	.zero		948


//--------------------- SYMBOLS --------------------------

	.type		.nv.reservedSmem.offset0,@object
	.size		.nv.reservedSmem.offset0,0x4
